//
// Generated by NVIDIA NVVM Compiler
//
// Compiler Build ID: CL-36424714
// Cuda compilation tools, release 13.0, V13.0.88
// Based on NVVM 20.0.0
//

.version 9.0
.target sm_100
.address_size 64

	// .globl	candidate0
// _ZZ10candidate0E15pad_temp_shared has been demoted
// _ZZ10candidate0E13kernel_shared has been demoted

.visible .entry candidate0(
	.param .u64 .ptr .align 1 candidate0_param_0,
	.param .u64 .ptr .align 1 candidate0_param_1,
	.param .u64 .ptr .align 1 candidate0_param_2
)
.maxntid 128
{
	.reg .pred 	%p<155>;
	.reg .b16 	%rs<283>;
	.reg .b32 	%r<434>;
	.reg .b32 	%f<282>;
	.reg .b64 	%rd<66>;
	// demoted variable
	.shared .align 4 .b8 _ZZ10candidate0E15pad_temp_shared[10240];
	// demoted variable
	.shared .align 4 .b8 _ZZ10candidate0E13kernel_shared[12288];
	ld.param.u64 	%rd4, [candidate0_param_0];
	ld.param.u64 	%rd5, [candidate0_param_1];
	cvta.to.global.u64 	%rd1, %rd4;
	cvta.to.global.u64 	%rd2, %rd5;
	mov.u32 	%r46, %ctaid.x;
	mul.hi.u32 	%r47, %r46, 1402438301;
	shr.u32 	%r4, %r47, 4;
	mul.lo.s32 	%r48, %r4, 49;
	sub.s32 	%r49, %r46, %r48;
	cvt.u16.u32 	%rs30, %r49;
	mul.lo.s16 	%rs31, %rs30, 37;
	shr.u16 	%rs32, %rs31, 8;
	sub.s16 	%rs33, %rs30, %rs32;
	and.b16  	%rs34, %rs33, 254;
	shr.u16 	%rs35, %rs34, 1;
	add.s16 	%rs36, %rs35, %rs32;
	and.b16  	%rs37, %rs36, 252;
	shr.u16 	%rs1, %rs37, 2;
	mul.wide.u16 	%r50, %rs1, 8;
	mov.u32 	%r1, %tid.x;
	shr.u32 	%r51, %r1, 3;
	mul.hi.u32 	%r52, %r46, -1840700269;
	shr.u32 	%r53, %r52, 2;
	mul.lo.s32 	%r54, %r53, 7;
	sub.s32 	%r55, %r46, %r54;
	shl.b32 	%r2, %r55, 3;
	and.b32  	%r3, %r1, 7;
	shr.u32 	%r56, %r1, 4;
	mul.lo.s32 	%r5, %r51, 192;
	cvt.u16.u32 	%rs2, %r51;
	add.s32 	%r57, %r51, 65526;
	setp.lt.u32 	%p23, %r1, 80;
	selp.b32 	%r58, %r51, %r57, %p23;
	and.b32  	%r59, %r58, 65535;
	setp.gt.u32 	%p24, %r1, 79;
	selp.b32 	%r60, 3136, 0, %p24;
	mad.lo.s32 	%r6, %r59, 56, %r60;
	shl.b32 	%r61, %r1, 2;
	mov.u32 	%r62, _ZZ10candidate0E15pad_temp_shared;
	add.s32 	%r7, %r62, %r61;
	or.b16  	%rs38, %rs2, 16;
	mul.lo.s16 	%rs39, %rs38, 26;
	shr.u16 	%rs40, %rs39, 8;
	mul.lo.s16 	%rs41, %rs40, 10;
	sub.s16 	%rs42, %rs38, %rs41;
	cvt.u32.u16 	%r63, %rs42;
	and.b32  	%r64, %r63, 255;
	or.b32  	%r65, %r50, %r64;
	setp.eq.s32 	%p25, %r65, 0;
	add.s32 	%r66, %r50, %r64;
	setp.gt.u32 	%p26, %r66, 56;
	or.pred  	%p1, %p25, %p26;
	cvt.u16.u32 	%rs43, %r56;
	or.b16  	%rs44, %rs43, 8;
	mul.lo.s16 	%rs45, %rs44, 52;
	shr.u16 	%rs46, %rs45, 8;
	and.b16  	%rs47, %rs42, 255;
	mov.b16 	%rs48, 3136;
	mov.b32 	%r68, {%rs48, %rs47};
	cvt.u32.u16 	%r69, %rs46;
	prmt.b32 	%r70, %r69, 56, 0x3340U;
	prmt.b32 	%r71, %r72, %r73, 0x3340U;
	prmt.b32 	%r74, %r70, %r71, 0x5410U;
	mov.b32 	%r428, 0;
	dp2a.lo.u32.u32 	%r8, %r68, %r74, %r428;
	or.b16  	%rs49, %rs2, 32;
	mul.lo.s16 	%rs50, %rs49, 26;
	shr.u16 	%rs51, %rs50, 8;
	mul.lo.s16 	%rs52, %rs51, 10;
	sub.s16 	%rs53, %rs49, %rs52;
	cvt.u32.u16 	%r75, %rs53;
	and.b32  	%r76, %r75, 255;
	or.b32  	%r77, %r50, %r76;
	setp.eq.s32 	%p27, %r77, 0;
	add.s32 	%r78, %r50, %r76;
	setp.gt.u32 	%p28, %r78, 56;
	or.pred  	%p2, %p27, %p28;
	or.b16  	%rs54, %rs43, 16;
	mul.lo.s16 	%rs55, %rs54, 52;
	shr.u16 	%rs56, %rs55, 8;
	and.b16  	%rs57, %rs53, 255;
	mov.b32 	%r80, {%rs48, %rs57};
	cvt.u32.u16 	%r81, %rs56;
	prmt.b32 	%r82, %r81, 56, 0x3340U;
	prmt.b32 	%r83, %r82, %r71, 0x5410U;
	dp2a.lo.u32.u32 	%r9, %r80, %r83, %r428;
	or.b16  	%rs58, %rs2, 48;
	mul.lo.s16 	%rs59, %rs58, 26;
	shr.u16 	%rs60, %rs59, 8;
	mul.lo.s16 	%rs61, %rs60, 10;
	sub.s16 	%rs62, %rs58, %rs61;
	cvt.u32.u16 	%r84, %rs62;
	and.b32  	%r85, %r84, 255;
	or.b32  	%r86, %r50, %r85;
	setp.eq.s32 	%p29, %r86, 0;
	add.s32 	%r87, %r50, %r85;
	setp.gt.u32 	%p30, %r87, 56;
	or.pred  	%p3, %p29, %p30;
	or.b16  	%rs63, %rs43, 24;
	mul.lo.s16 	%rs64, %rs63, 52;
	shr.u16 	%rs65, %rs64, 8;
	and.b16  	%rs66, %rs62, 255;
	mov.b32 	%r89, {%rs48, %rs66};
	cvt.u32.u16 	%r90, %rs65;
	prmt.b32 	%r91, %r90, 56, 0x3340U;
	prmt.b32 	%r92, %r91, %r71, 0x5410U;
	dp2a.lo.u32.u32 	%r10, %r89, %r92, %r428;
	or.b16  	%rs67, %rs2, 64;
	mul.lo.s16 	%rs68, %rs67, 103;
	shr.u16 	%rs69, %rs68, 10;
	mul.lo.s16 	%rs70, %rs69, 10;
	sub.s16 	%rs71, %rs67, %rs70;
	cvt.u32.u16 	%r93, %rs71;
	and.b32  	%r94, %r93, 255;
	or.b32  	%r95, %r50, %r94;
	setp.eq.s32 	%p31, %r95, 0;
	add.s32 	%r96, %r50, %r94;
	setp.gt.u32 	%p32, %r96, 56;
	or.pred  	%p4, %p31, %p32;
	or.b16  	%rs72, %rs43, 32;
	mul.lo.s16 	%rs73, %rs72, 52;
	shr.u16 	%rs74, %rs73, 8;
	and.b16  	%rs75, %rs71, 255;
	mov.b32 	%r98, {%rs48, %rs75};
	cvt.u32.u16 	%r99, %rs74;
	prmt.b32 	%r100, %r99, 56, 0x3340U;
	prmt.b32 	%r101, %r100, %r71, 0x5410U;
	dp2a.lo.u32.u32 	%r11, %r98, %r101, %r428;
	or.b16  	%rs76, %rs2, 80;
	mul.lo.s16 	%rs77, %rs76, 103;
	shr.u16 	%rs78, %rs77, 10;
	mul.lo.s16 	%rs79, %rs78, 10;
	sub.s16 	%rs80, %rs76, %rs79;
	cvt.u32.u16 	%r102, %rs80;
	and.b32  	%r103, %r102, 255;
	or.b32  	%r104, %r50, %r103;
	setp.eq.s32 	%p33, %r104, 0;
	add.s32 	%r105, %r50, %r103;
	setp.gt.u32 	%p34, %r105, 56;
	or.pred  	%p5, %p33, %p34;
	or.b16  	%rs81, %rs43, 40;
	mul.lo.s16 	%rs82, %rs81, 52;
	shr.u16 	%rs83, %rs82, 8;
	and.b16  	%rs84, %rs80, 255;
	mov.b32 	%r107, {%rs48, %rs84};
	cvt.u32.u16 	%r108, %rs83;
	prmt.b32 	%r109, %r108, 56, 0x3340U;
	prmt.b32 	%r110, %r109, %r71, 0x5410U;
	dp2a.lo.u32.u32 	%r12, %r107, %r110, %r428;
	or.b16  	%rs85, %rs2, 96;
	mul.lo.s16 	%rs86, %rs85, 103;
	shr.u16 	%rs87, %rs86, 10;
	mul.lo.s16 	%rs88, %rs87, 10;
	sub.s16 	%rs89, %rs85, %rs88;
	cvt.u32.u16 	%r111, %rs89;
	and.b32  	%r112, %r111, 255;
	or.b32  	%r113, %r50, %r112;
	setp.eq.s32 	%p35, %r113, 0;
	add.s32 	%r114, %r50, %r112;
	setp.gt.u32 	%p36, %r114, 56;
	or.pred  	%p6, %p35, %p36;
	or.b16  	%rs90, %rs43, 48;
	mul.lo.s16 	%rs91, %rs90, 52;
	shr.u16 	%rs92, %rs91, 8;
	and.b16  	%rs93, %rs89, 255;
	mov.b32 	%r116, {%rs48, %rs93};
	cvt.u32.u16 	%r117, %rs92;
	prmt.b32 	%r118, %r117, 56, 0x3340U;
	prmt.b32 	%r119, %r118, %r71, 0x5410U;
	dp2a.lo.u32.u32 	%r13, %r116, %r119, %r428;
	or.b16  	%rs94, %rs2, 112;
	mul.lo.s16 	%rs95, %rs94, 103;
	shr.u16 	%rs96, %rs95, 10;
	mul.lo.s16 	%rs97, %rs96, 10;
	sub.s16 	%rs98, %rs94, %rs97;
	cvt.u32.u16 	%r120, %rs98;
	and.b32  	%r121, %r120, 255;
	or.b32  	%r122, %r50, %r121;
	setp.eq.s32 	%p37, %r122, 0;
	add.s32 	%r123, %r50, %r121;
	setp.gt.u32 	%p38, %r123, 56;
	or.pred  	%p7, %p37, %p38;
	or.b16  	%rs99, %rs43, 56;
	mul.lo.s16 	%rs100, %rs99, 52;
	shr.u16 	%rs101, %rs100, 8;
	and.b16  	%rs102, %rs98, 255;
	mov.b32 	%r125, {%rs48, %rs102};
	cvt.u32.u16 	%r126, %rs101;
	prmt.b32 	%r127, %r126, 56, 0x3340U;
	prmt.b32 	%r128, %r127, %r71, 0x5410U;
	dp2a.lo.u32.u32 	%r14, %r125, %r128, %r428;
	or.b16  	%rs103, %rs2, -128;
	and.b16  	%rs104, %rs103, 143;
	mul.lo.s16 	%rs105, %rs104, 205;
	shr.u16 	%rs106, %rs105, 11;
	mul.lo.s16 	%rs107, %rs106, 10;
	sub.s16 	%rs108, %rs103, %rs107;
	cvt.u32.u16 	%r129, %rs108;
	and.b32  	%r130, %r129, 255;
	or.b32  	%r131, %r50, %r130;
	setp.eq.s32 	%p39, %r131, 0;
	add.s32 	%r132, %r50, %r130;
	setp.gt.u32 	%p40, %r132, 56;
	or.pred  	%p8, %p39, %p40;
	or.b16  	%rs109, %rs43, 64;
	mul.lo.s16 	%rs110, %rs109, 103;
	shr.u16 	%rs111, %rs110, 9;
	and.b16  	%rs112, %rs108, 255;
	mov.b32 	%r134, {%rs48, %rs112};
	cvt.u32.u16 	%r135, %rs111;
	prmt.b32 	%r136, %r135, 56, 0x3340U;
	prmt.b32 	%r137, %r136, %r71, 0x5410U;
	dp2a.lo.u32.u32 	%r15, %r134, %r137, %r428;
	or.b16  	%rs113, %rs2, -112;
	and.b16  	%rs114, %rs113, 159;
	mul.lo.s16 	%rs115, %rs114, 205;
	shr.u16 	%rs116, %rs115, 11;
	mul.lo.s16 	%rs117, %rs116, 10;
	sub.s16 	%rs118, %rs113, %rs117;
	cvt.u32.u16 	%r138, %rs118;
	and.b32  	%r139, %r138, 255;
	or.b32  	%r140, %r50, %r139;
	setp.eq.s32 	%p41, %r140, 0;
	add.s32 	%r141, %r50, %r139;
	setp.gt.u32 	%p42, %r141, 56;
	or.pred  	%p9, %p41, %p42;
	or.b16  	%rs119, %rs43, 72;
	mul.lo.s16 	%rs120, %rs119, 103;
	shr.u16 	%rs121, %rs120, 9;
	and.b16  	%rs122, %rs118, 255;
	mov.b32 	%r143, {%rs48, %rs122};
	cvt.u32.u16 	%r144, %rs121;
	prmt.b32 	%r145, %r144, 56, 0x3340U;
	prmt.b32 	%r146, %r145, %r71, 0x5410U;
	dp2a.lo.u32.u32 	%r16, %r143, %r146, %r428;
	or.b16  	%rs123, %rs2, -96;
	and.b16  	%rs124, %rs123, 175;
	mul.lo.s16 	%rs125, %rs124, 205;
	shr.u16 	%rs126, %rs125, 11;
	mul.lo.s16 	%rs127, %rs126, 10;
	sub.s16 	%rs128, %rs123, %rs127;
	cvt.u32.u16 	%r147, %rs128;
	and.b32  	%r148, %r147, 255;
	or.b32  	%r149, %r50, %r148;
	setp.eq.s32 	%p43, %r149, 0;
	add.s32 	%r150, %r50, %r148;
	setp.gt.u32 	%p44, %r150, 56;
	or.pred  	%p10, %p43, %p44;
	or.b16  	%rs129, %rs43, 80;
	mul.lo.s16 	%rs130, %rs129, 103;
	shr.u16 	%rs131, %rs130, 9;
	and.b16  	%rs132, %rs128, 255;
	mov.b32 	%r152, {%rs48, %rs132};
	cvt.u32.u16 	%r153, %rs131;
	prmt.b32 	%r154, %r153, 56, 0x3340U;
	prmt.b32 	%r155, %r154, %r71, 0x5410U;
	dp2a.lo.u32.u32 	%r17, %r152, %r155, %r428;
	or.b16  	%rs133, %rs2, -80;
	and.b16  	%rs134, %rs133, 191;
	mul.lo.s16 	%rs135, %rs134, 205;
	shr.u16 	%rs136, %rs135, 11;
	mul.lo.s16 	%rs137, %rs136, 10;
	sub.s16 	%rs138, %rs133, %rs137;
	cvt.u32.u16 	%r156, %rs138;
	and.b32  	%r157, %r156, 255;
	or.b32  	%r158, %r50, %r157;
	setp.eq.s32 	%p45, %r158, 0;
	add.s32 	%r159, %r50, %r157;
	setp.gt.u32 	%p46, %r159, 56;
	or.pred  	%p11, %p45, %p46;
	or.b16  	%rs139, %rs43, 88;
	mul.lo.s16 	%rs140, %rs139, 103;
	shr.u16 	%rs141, %rs140, 9;
	and.b16  	%rs142, %rs138, 255;
	mov.b32 	%r161, {%rs48, %rs142};
	cvt.u32.u16 	%r162, %rs141;
	prmt.b32 	%r163, %r162, 56, 0x3340U;
	prmt.b32 	%r164, %r163, %r71, 0x5410U;
	dp2a.lo.u32.u32 	%r18, %r161, %r164, %r428;
	or.b16  	%rs143, %rs2, -64;
	and.b16  	%rs144, %rs143, 207;
	mul.lo.s16 	%rs145, %rs144, 205;
	shr.u16 	%rs146, %rs145, 11;
	mul.lo.s16 	%rs147, %rs146, 10;
	sub.s16 	%rs148, %rs143, %rs147;
	cvt.u32.u16 	%r165, %rs148;
	and.b32  	%r166, %r165, 255;
	or.b32  	%r167, %r50, %r166;
	setp.eq.s32 	%p47, %r167, 0;
	add.s32 	%r168, %r50, %r166;
	setp.gt.u32 	%p48, %r168, 56;
	or.pred  	%p12, %p47, %p48;
	or.b16  	%rs149, %rs43, 96;
	mul.lo.s16 	%rs150, %rs149, 103;
	shr.u16 	%rs151, %rs150, 9;
	and.b16  	%rs152, %rs148, 255;
	mov.b32 	%r170, {%rs48, %rs152};
	cvt.u32.u16 	%r171, %rs151;
	prmt.b32 	%r172, %r171, 56, 0x3340U;
	prmt.b32 	%r173, %r172, %r71, 0x5410U;
	dp2a.lo.u32.u32 	%r19, %r170, %r173, %r428;
	or.b16  	%rs153, %rs2, -48;
	and.b16  	%rs154, %rs153, 223;
	mul.lo.s16 	%rs155, %rs154, 205;
	shr.u16 	%rs156, %rs155, 11;
	mul.lo.s16 	%rs157, %rs156, 10;
	sub.s16 	%rs158, %rs153, %rs157;
	cvt.u32.u16 	%r174, %rs158;
	and.b32  	%r175, %r174, 255;
	or.b32  	%r176, %r50, %r175;
	setp.eq.s32 	%p49, %r176, 0;
	add.s32 	%r177, %r50, %r175;
	setp.gt.u32 	%p50, %r177, 56;
	or.pred  	%p13, %p49, %p50;
	or.b16  	%rs159, %rs43, 104;
	mul.lo.s16 	%rs160, %rs159, 103;
	shr.u16 	%rs161, %rs160, 9;
	and.b16  	%rs162, %rs158, 255;
	mov.b32 	%r179, {%rs48, %rs162};
	cvt.u32.u16 	%r180, %rs161;
	prmt.b32 	%r181, %r180, 56, 0x3340U;
	prmt.b32 	%r182, %r181, %r71, 0x5410U;
	dp2a.lo.u32.u32 	%r20, %r179, %r182, %r428;
	or.b16  	%rs163, %rs2, -32;
	and.b16  	%rs164, %rs163, 239;
	mul.lo.s16 	%rs165, %rs164, 205;
	shr.u16 	%rs166, %rs165, 11;
	mul.lo.s16 	%rs167, %rs166, 10;
	sub.s16 	%rs168, %rs163, %rs167;
	cvt.u32.u16 	%r183, %rs168;
	and.b32  	%r184, %r183, 255;
	or.b32  	%r185, %r50, %r184;
	setp.eq.s32 	%p51, %r185, 0;
	add.s32 	%r186, %r50, %r184;
	setp.gt.u32 	%p52, %r186, 56;
	or.pred  	%p14, %p51, %p52;
	or.b16  	%rs169, %rs43, 112;
	mul.lo.s16 	%rs170, %rs169, 103;
	shr.u16 	%rs171, %rs170, 9;
	and.b16  	%rs172, %rs168, 255;
	mov.b32 	%r188, {%rs48, %rs172};
	cvt.u32.u16 	%r189, %rs171;
	prmt.b32 	%r190, %r189, 56, 0x3340U;
	prmt.b32 	%r191, %r190, %r71, 0x5410U;
	dp2a.lo.u32.u32 	%r21, %r188, %r191, %r428;
	or.b16  	%rs173, %rs2, -16;
	and.b16  	%rs174, %rs173, 255;
	mul.lo.s16 	%rs175, %rs174, 205;
	shr.u16 	%rs176, %rs175, 11;
	mul.lo.s16 	%rs177, %rs176, 10;
	sub.s16 	%rs178, %rs173, %rs177;
	cvt.u32.u16 	%r192, %rs178;
	and.b32  	%r193, %r192, 255;
	or.b32  	%r194, %r50, %r193;
	setp.eq.s32 	%p53, %r194, 0;
	add.s32 	%r195, %r50, %r193;
	setp.gt.u32 	%p54, %r195, 56;
	or.pred  	%p15, %p53, %p54;
	or.b16  	%rs179, %rs43, 120;
	mul.lo.s16 	%rs180, %rs179, 103;
	shr.u16 	%rs181, %rs180, 9;
	and.b16  	%rs182, %rs178, 255;
	mov.b32 	%r197, {%rs48, %rs182};
	cvt.u32.u16 	%r198, %rs181;
	prmt.b32 	%r199, %r198, 56, 0x3340U;
	prmt.b32 	%r200, %r199, %r71, 0x5410U;
	dp2a.lo.u32.u32 	%r22, %r197, %r200, %r428;
	or.b16  	%rs183, %rs2, 256;
	mul.hi.u16 	%rs184, %rs183, 6554;
	mul.lo.s16 	%rs185, %rs184, 10;
	sub.s16 	%rs186, %rs183, %rs185;
	cvt.u32.u16 	%r201, %rs186;
	or.b32  	%r202, %r50, %r201;
	setp.eq.s32 	%p55, %r202, 0;
	add.s32 	%r203, %r50, %r201;
	setp.gt.u32 	%p56, %r203, 56;
	or.pred  	%p16, %p55, %p56;
	or.b16  	%rs187, %rs43, 128;
	mul.lo.s16 	%rs188, %rs187, 205;
	shr.u16 	%rs189, %rs188, 10;
	mov.b32 	%r205, {%rs48, %rs186};
	cvt.u32.u16 	%r206, %rs189;
	prmt.b32 	%r207, %r206, 56, 0x3340U;
	prmt.b32 	%r208, %r207, %r71, 0x5410U;
	dp2a.lo.u32.u32 	%r23, %r205, %r208, %r428;
	or.b16  	%rs190, %rs2, 272;
	mul.hi.u16 	%rs191, %rs190, 6554;
	mul.lo.s16 	%rs192, %rs191, 10;
	sub.s16 	%rs193, %rs190, %rs192;
	cvt.u32.u16 	%r209, %rs193;
	or.b32  	%r210, %r50, %r209;
	setp.eq.s32 	%p57, %r210, 0;
	add.s32 	%r211, %r50, %r209;
	setp.gt.u32 	%p58, %r211, 56;
	or.pred  	%p17, %p57, %p58;
	or.b16  	%rs194, %rs43, 136;
	mul.lo.s16 	%rs195, %rs194, 205;
	shr.u16 	%rs196, %rs195, 10;
	mov.b32 	%r213, {%rs48, %rs193};
	cvt.u32.u16 	%r214, %rs196;
	prmt.b32 	%r215, %r214, 56, 0x3340U;
	prmt.b32 	%r216, %r215, %r71, 0x5410U;
	dp2a.lo.u32.u32 	%r24, %r213, %r216, %r428;
	or.b16  	%rs197, %rs2, 288;
	mul.hi.u16 	%rs198, %rs197, 6554;
	mul.lo.s16 	%rs199, %rs198, 10;
	sub.s16 	%rs200, %rs197, %rs199;
	cvt.u32.u16 	%r217, %rs200;
	or.b32  	%r218, %r50, %r217;
	setp.eq.s32 	%p59, %r218, 0;
	add.s32 	%r219, %r50, %r217;
	setp.gt.u32 	%p60, %r219, 56;
	or.pred  	%p18, %p59, %p60;
	or.b16  	%rs201, %rs43, 144;
	mul.lo.s16 	%rs202, %rs201, 205;
	shr.u16 	%rs203, %rs202, 10;
	mov.b32 	%r221, {%rs48, %rs200};
	cvt.u32.u16 	%r222, %rs203;
	prmt.b32 	%r223, %r222, 56, 0x3340U;
	prmt.b32 	%r224, %r223, %r71, 0x5410U;
	dp2a.lo.u32.u32 	%r25, %r221, %r224, %r428;
	or.b16  	%rs204, %rs2, 304;
	mul.hi.u16 	%rs205, %rs204, 6554;
	mul.lo.s16 	%rs206, %rs205, 10;
	sub.s16 	%rs207, %rs204, %rs206;
	cvt.u32.u16 	%r225, %rs207;
	or.b32  	%r226, %r50, %r225;
	setp.eq.s32 	%p61, %r226, 0;
	add.s32 	%r227, %r50, %r225;
	setp.gt.u32 	%p62, %r227, 56;
	or.pred  	%p19, %p61, %p62;
	or.b16  	%rs208, %rs43, 152;
	mul.lo.s16 	%rs209, %rs208, 205;
	shr.u16 	%rs210, %rs209, 10;
	mov.b32 	%r229, {%rs48, %rs207};
	cvt.u32.u16 	%r230, %rs210;
	prmt.b32 	%r231, %r230, 56, 0x3340U;
	prmt.b32 	%r232, %r231, %r71, 0x5410U;
	dp2a.lo.u32.u32 	%r26, %r229, %r232, %r428;
	cvt.u16.u32 	%rs3, %r1;
	mad.lo.s16 	%rs4, %rs3, 3, 2688;
	or.b16  	%rs5, %rs3, 384;
	or.b16  	%rs6, %rs3, 128;
	mov.u32 	%r233, _ZZ10candidate0E13kernel_shared;
	add.s32 	%r27, %r233, %r61;
	mov.pred 	%p153, -1;
	mov.f32 	%f266, 0f00000000;
	mov.f32 	%f267, %f266;
	mov.f32 	%f268, %f266;
	mov.f32 	%f269, %f266;
	mov.f32 	%f270, %f266;
	mov.f32 	%f271, %f266;
	mov.f32 	%f272, %f266;
	mov.f32 	%f273, %f266;
	mov.f32 	%f274, %f266;
	mov.f32 	%f275, %f266;
	mov.f32 	%f276, %f266;
	mov.f32 	%f277, %f266;
	mov.f32 	%f278, %f266;
	mov.f32 	%f279, %f266;
	mov.f32 	%f280, %f266;
	mov.f32 	%f281, %f266;
$L__BB0_1:
	mov.pred 	%p20, %p153;
	add.s32 	%r235, %r3, %r2;
	mul.wide.u16 	%r236, %rs1, 448;
	add.s32 	%r237, %r235, %r236;
	mad.lo.s32 	%r238, %r428, 100352, %r237;
	add.s32 	%r29, %r238, -57;
	mul.lo.s32 	%r239, %r4, 18432;
	mad.lo.s32 	%r30, %r428, 288, %r239;
	mov.b32 	%r429, 0;
$L__BB0_2:
	bar.sync 	0;
	add.s32 	%r241, %r429, %r2;
	or.b32  	%r243, %r241, %r3;
	setp.eq.s32 	%p63, %r243, 0;
	sub.s32 	%r244, 57, %r3;
	setp.ge.u32 	%p64, %r241, %r244;
	or.pred  	%p65, %p63, %p64;
	add.s32 	%r32, %r29, %r429;
	mul.wide.u16 	%r245, %rs1, 8;
	setp.lt.u32 	%p66, %r1, 80;
	shr.u32 	%r246, %r1, 3;
	add.s32 	%r247, %r246, 65526;
	selp.b32 	%r248, %r246, %r247, %p66;
	and.b32  	%r249, %r248, 65535;
	or.b32  	%r250, %r245, %r249;
	setp.eq.s32 	%p67, %r250, 0;
	add.s32 	%r251, %r245, %r249;
	setp.gt.u32 	%p68, %r251, 56;
	or.pred  	%p69, %p67, %p68;
	or.pred  	%p70, %p69, %p65;
	mov.f32 	%f230, 0f00000000;
	@%p70 bra 	$L__BB0_4;
	add.s32 	%r253, %r32, %r6;
	mul.wide.s32 	%rd6, %r253, 4;
	add.s64 	%rd7, %rd1, %rd6;
	ld.global.nc.f32 	%f230, [%rd7];
$L__BB0_4:
	st.shared.f32 	[%r7], %f230;
	add.s32 	%r255, %r429, %r2;
	or.b32  	%r257, %r255, %r3;
	setp.eq.s32 	%p71, %r257, 0;
	sub.s32 	%r258, 57, %r3;
	setp.ge.u32 	%p72, %r255, %r258;
	or.pred  	%p73, %p71, %p72;
	or.pred  	%p74, %p1, %p73;
	mov.f32 	%f231, 0f00000000;
	@%p74 bra 	$L__BB0_6;
	add.s32 	%r259, %r32, %r8;
	mul.wide.s32 	%rd8, %r259, 4;
	add.s64 	%rd9, %rd1, %rd8;
	ld.global.nc.f32 	%f231, [%rd9];
$L__BB0_6:
	st.shared.f32 	[%r7+512], %f231;
	add.s32 	%r261, %r429, %r2;
	or.b32  	%r263, %r261, %r3;
	setp.eq.s32 	%p75, %r263, 0;
	sub.s32 	%r264, 57, %r3;
	setp.ge.u32 	%p76, %r261, %r264;
	or.pred  	%p77, %p75, %p76;
	or.pred  	%p78, %p2, %p77;
	mov.f32 	%f232, 0f00000000;
	@%p78 bra 	$L__BB0_8;
	add.s32 	%r265, %r32, %r9;
	mul.wide.s32 	%rd10, %r265, 4;
	add.s64 	%rd11, %rd1, %rd10;
	ld.global.nc.f32 	%f232, [%rd11];
$L__BB0_8:
	st.shared.f32 	[%r7+1024], %f232;
	add.s32 	%r267, %r429, %r2;
	or.b32  	%r269, %r267, %r3;
	setp.eq.s32 	%p79, %r269, 0;
	sub.s32 	%r270, 57, %r3;
	setp.ge.u32 	%p80, %r267, %r270;
	or.pred  	%p81, %p79, %p80;
	or.pred  	%p82, %p3, %p81;
	mov.f32 	%f233, 0f00000000;
	@%p82 bra 	$L__BB0_10;
	add.s32 	%r271, %r32, %r10;
	mul.wide.s32 	%rd12, %r271, 4;
	add.s64 	%rd13, %rd1, %rd12;
	ld.global.nc.f32 	%f233, [%rd13];
$L__BB0_10:
	st.shared.f32 	[%r7+1536], %f233;
	add.s32 	%r273, %r429, %r2;
	or.b32  	%r275, %r273, %r3;
	setp.eq.s32 	%p83, %r275, 0;
	sub.s32 	%r276, 57, %r3;
	setp.ge.u32 	%p84, %r273, %r276;
	or.pred  	%p85, %p83, %p84;
	or.pred  	%p86, %p4, %p85;
	mov.f32 	%f234, 0f00000000;
	@%p86 bra 	$L__BB0_12;
	add.s32 	%r277, %r32, %r11;
	mul.wide.s32 	%rd14, %r277, 4;
	add.s64 	%rd15, %rd1, %rd14;
	ld.global.nc.f32 	%f234, [%rd15];
$L__BB0_12:
	st.shared.f32 	[%r7+2048], %f234;
	add.s32 	%r279, %r429, %r2;
	or.b32  	%r281, %r279, %r3;
	setp.eq.s32 	%p87, %r281, 0;
	sub.s32 	%r282, 57, %r3;
	setp.ge.u32 	%p88, %r279, %r282;
	or.pred  	%p89, %p87, %p88;
	or.pred  	%p90, %p5, %p89;
	mov.f32 	%f235, 0f00000000;
	@%p90 bra 	$L__BB0_14;
	add.s32 	%r283, %r32, %r12;
	mul.wide.s32 	%rd16, %r283, 4;
	add.s64 	%rd17, %rd1, %rd16;
	ld.global.nc.f32 	%f235, [%rd17];
$L__BB0_14:
	st.shared.f32 	[%r7+2560], %f235;
	add.s32 	%r285, %r429, %r2;
	or.b32  	%r287, %r285, %r3;
	setp.eq.s32 	%p91, %r287, 0;
	sub.s32 	%r288, 57, %r3;
	setp.ge.u32 	%p92, %r285, %r288;
	or.pred  	%p93, %p91, %p92;
	or.pred  	%p94, %p6, %p93;
	mov.f32 	%f236, 0f00000000;
	@%p94 bra 	$L__BB0_16;
	add.s32 	%r289, %r32, %r13;
	mul.wide.s32 	%rd18, %r289, 4;
	add.s64 	%rd19, %rd1, %rd18;
	ld.global.nc.f32 	%f236, [%rd19];
$L__BB0_16:
	st.shared.f32 	[%r7+3072], %f236;
	add.s32 	%r291, %r429, %r2;
	or.b32  	%r293, %r291, %r3;
	setp.eq.s32 	%p95, %r293, 0;
	sub.s32 	%r294, 57, %r3;
	setp.ge.u32 	%p96, %r291, %r294;
	or.pred  	%p97, %p95, %p96;
	or.pred  	%p98, %p7, %p97;
	mov.f32 	%f237, 0f00000000;
	@%p98 bra 	$L__BB0_18;
	add.s32 	%r295, %r32, %r14;
	mul.wide.s32 	%rd20, %r295, 4;
	add.s64 	%rd21, %rd1, %rd20;
	ld.global.nc.f32 	%f237, [%rd21];
$L__BB0_18:
	st.shared.f32 	[%r7+3584], %f237;
	add.s32 	%r297, %r429, %r2;
	or.b32  	%r299, %r297, %r3;
	setp.eq.s32 	%p99, %r299, 0;
	sub.s32 	%r300, 57, %r3;
	setp.ge.u32 	%p100, %r297, %r300;
	or.pred  	%p101, %p99, %p100;
	or.pred  	%p102, %p8, %p101;
	mov.f32 	%f238, 0f00000000;
	@%p102 bra 	$L__BB0_20;
	add.s32 	%r301, %r32, %r15;
	mul.wide.s32 	%rd22, %r301, 4;
	add.s64 	%rd23, %rd1, %rd22;
	ld.global.nc.f32 	%f238, [%rd23];
$L__BB0_20:
	st.shared.f32 	[%r7+4096], %f238;
	add.s32 	%r303, %r429, %r2;
	or.b32  	%r305, %r303, %r3;
	setp.eq.s32 	%p103, %r305, 0;
	sub.s32 	%r306, 57, %r3;
	setp.ge.u32 	%p104, %r303, %r306;
	or.pred  	%p105, %p103, %p104;
	or.pred  	%p106, %p9, %p105;
	mov.f32 	%f239, 0f00000000;
	@%p106 bra 	$L__BB0_22;
	add.s32 	%r307, %r32, %r16;
	mul.wide.s32 	%rd24, %r307, 4;
	add.s64 	%rd25, %rd1, %rd24;
	ld.global.nc.f32 	%f239, [%rd25];
$L__BB0_22:
	st.shared.f32 	[%r7+4608], %f239;
	add.s32 	%r309, %r429, %r2;
	or.b32  	%r311, %r309, %r3;
	setp.eq.s32 	%p107, %r311, 0;
	sub.s32 	%r312, 57, %r3;
	setp.ge.u32 	%p108, %r309, %r312;
	or.pred  	%p109, %p107, %p108;
	or.pred  	%p110, %p10, %p109;
	mov.f32 	%f240, 0f00000000;
	@%p110 bra 	$L__BB0_24;
	add.s32 	%r313, %r32, %r17;
	mul.wide.s32 	%rd26, %r313, 4;
	add.s64 	%rd27, %rd1, %rd26;
	ld.global.nc.f32 	%f240, [%rd27];
$L__BB0_24:
	st.shared.f32 	[%r7+5120], %f240;
	add.s32 	%r315, %r429, %r2;
	or.b32  	%r317, %r315, %r3;
	setp.eq.s32 	%p111, %r317, 0;
	sub.s32 	%r318, 57, %r3;
	setp.ge.u32 	%p112, %r315, %r318;
	or.pred  	%p113, %p111, %p112;
	or.pred  	%p114, %p11, %p113;
	mov.f32 	%f241, 0f00000000;
	@%p114 bra 	$L__BB0_26;
	add.s32 	%r319, %r32, %r18;
	mul.wide.s32 	%rd28, %r319, 4;
	add.s64 	%rd29, %rd1, %rd28;
	ld.global.nc.f32 	%f241, [%rd29];
$L__BB0_26:
	st.shared.f32 	[%r7+5632], %f241;
	add.s32 	%r321, %r429, %r2;
	or.b32  	%r323, %r321, %r3;
	setp.eq.s32 	%p115, %r323, 0;
	sub.s32 	%r324, 57, %r3;
	setp.ge.u32 	%p116, %r321, %r324;
	or.pred  	%p117, %p115, %p116;
	or.pred  	%p118, %p12, %p117;
	mov.f32 	%f242, 0f00000000;
	@%p118 bra 	$L__BB0_28;
	add.s32 	%r325, %r32, %r19;
	mul.wide.s32 	%rd30, %r325, 4;
	add.s64 	%rd31, %rd1, %rd30;
	ld.global.nc.f32 	%f242, [%rd31];
$L__BB0_28:
	st.shared.f32 	[%r7+6144], %f242;
	add.s32 	%r327, %r429, %r2;
	or.b32  	%r329, %r327, %r3;
	setp.eq.s32 	%p119, %r329, 0;
	sub.s32 	%r330, 57, %r3;
	setp.ge.u32 	%p120, %r327, %r330;
	or.pred  	%p121, %p119, %p120;
	or.pred  	%p122, %p13, %p121;
	mov.f32 	%f243, 0f00000000;
	@%p122 bra 	$L__BB0_30;
	add.s32 	%r331, %r32, %r20;
	mul.wide.s32 	%rd32, %r331, 4;
	add.s64 	%rd33, %rd1, %rd32;
	ld.global.nc.f32 	%f243, [%rd33];
$L__BB0_30:
	st.shared.f32 	[%r7+6656], %f243;
	add.s32 	%r333, %r429, %r2;
	or.b32  	%r335, %r333, %r3;
	setp.eq.s32 	%p123, %r335, 0;
	sub.s32 	%r336, 57, %r3;
	setp.ge.u32 	%p124, %r333, %r336;
	or.pred  	%p125, %p123, %p124;
	or.pred  	%p126, %p14, %p125;
	mov.f32 	%f244, 0f00000000;
	@%p126 bra 	$L__BB0_32;
	add.s32 	%r337, %r32, %r21;
	mul.wide.s32 	%rd34, %r337, 4;
	add.s64 	%rd35, %rd1, %rd34;
	ld.global.nc.f32 	%f244, [%rd35];
$L__BB0_32:
	st.shared.f32 	[%r7+7168], %f244;
	add.s32 	%r339, %r429, %r2;
	or.b32  	%r341, %r339, %r3;
	setp.eq.s32 	%p127, %r341, 0;
	sub.s32 	%r342, 57, %r3;
	setp.ge.u32 	%p128, %r339, %r342;
	or.pred  	%p129, %p127, %p128;
	or.pred  	%p130, %p15, %p129;
	mov.f32 	%f245, 0f00000000;
	@%p130 bra 	$L__BB0_34;
	add.s32 	%r343, %r32, %r22;
	mul.wide.s32 	%rd36, %r343, 4;
	add.s64 	%rd37, %rd1, %rd36;
	ld.global.nc.f32 	%f245, [%rd37];
$L__BB0_34:
	st.shared.f32 	[%r7+7680], %f245;
	add.s32 	%r345, %r429, %r2;
	or.b32  	%r347, %r345, %r3;
	setp.eq.s32 	%p131, %r347, 0;
	sub.s32 	%r348, 57, %r3;
	setp.ge.u32 	%p132, %r345, %r348;
	or.pred  	%p133, %p131, %p132;
	or.pred  	%p134, %p16, %p133;
	mov.f32 	%f246, 0f00000000;
	@%p134 bra 	$L__BB0_36;
	add.s32 	%r349, %r32, %r23;
	mul.wide.s32 	%rd38, %r349, 4;
	add.s64 	%rd39, %rd1, %rd38;
	ld.global.nc.f32 	%f246, [%rd39];
$L__BB0_36:
	st.shared.f32 	[%r7+8192], %f246;
	add.s32 	%r351, %r429, %r2;
	or.b32  	%r353, %r351, %r3;
	setp.eq.s32 	%p135, %r353, 0;
	sub.s32 	%r354, 57, %r3;
	setp.ge.u32 	%p136, %r351, %r354;
	or.pred  	%p137, %p135, %p136;
	or.pred  	%p138, %p17, %p137;
	mov.f32 	%f247, 0f00000000;
	@%p138 bra 	$L__BB0_38;
	add.s32 	%r355, %r32, %r24;
	mul.wide.s32 	%rd40, %r355, 4;
	add.s64 	%rd41, %rd1, %rd40;
	ld.global.nc.f32 	%f247, [%rd41];
$L__BB0_38:
	st.shared.f32 	[%r7+8704], %f247;
	add.s32 	%r357, %r429, %r2;
	or.b32  	%r359, %r357, %r3;
	setp.eq.s32 	%p139, %r359, 0;
	sub.s32 	%r360, 57, %r3;
	setp.ge.u32 	%p140, %r357, %r360;
	or.pred  	%p141, %p139, %p140;
	or.pred  	%p142, %p18, %p141;
	mov.f32 	%f248, 0f00000000;
	@%p142 bra 	$L__BB0_40;
	add.s32 	%r361, %r32, %r25;
	mul.wide.s32 	%rd42, %r361, 4;
	add.s64 	%rd43, %rd1, %rd42;
	ld.global.nc.f32 	%f248, [%rd43];
$L__BB0_40:
	st.shared.f32 	[%r7+9216], %f248;
	add.s32 	%r363, %r429, %r2;
	or.b32  	%r365, %r363, %r3;
	setp.eq.s32 	%p143, %r365, 0;
	sub.s32 	%r366, 57, %r3;
	setp.ge.u32 	%p144, %r363, %r366;
	or.pred  	%p145, %p143, %p144;
	or.pred  	%p146, %p19, %p145;
	mov.f32 	%f249, 0f00000000;
	@%p146 bra 	$L__BB0_42;
	add.s32 	%r367, %r32, %r26;
	mul.wide.s32 	%rd44, %r367, 4;
	add.s64 	%rd45, %rd1, %rd44;
	ld.global.nc.f32 	%f249, [%rd45];
$L__BB0_42:
	or.b16  	%rs279, %rs3, 640;
	or.b16  	%rs278, %rs3, 512;
	or.b16  	%rs276, %rs3, 256;
	shr.u32 	%r430, %r1, 5;
	or.b16  	%rs281, %rs3, 896;
	or.b16  	%rs280, %rs3, 768;
	st.shared.f32 	[%r7+9728], %f249;
	add.s32 	%r34, %r30, %r429;
	mov.b32 	%r431, 2048;
	mov.u16 	%rs274, %rs3;
	mov.u16 	%rs275, %rs6;
	mov.u16 	%rs277, %rs5;
	mov.u16 	%rs282, %rs4;
$L__BB0_43:
	mul.hi.u16 	%rs211, %rs281, -21845;
	shr.u16 	%rs212, %rs211, 6;
	mul.hi.u16 	%rs213, %rs280, -21845;
	shr.u16 	%rs214, %rs213, 6;
	mul.hi.u16 	%rs215, %rs279, -21845;
	shr.u16 	%rs216, %rs215, 6;
	mul.hi.u16 	%rs217, %rs278, -21845;
	shr.u16 	%rs218, %rs217, 6;
	mul.hi.u16 	%rs219, %rs277, -21845;
	shr.u16 	%rs220, %rs219, 6;
	mul.hi.u16 	%rs221, %rs276, -21845;
	shr.u16 	%rs222, %rs221, 6;
	mul.hi.u16 	%rs223, %rs275, -21845;
	shr.u16 	%rs224, %rs223, 6;
	mul.hi.u16 	%rs225, %rs274, -21845;
	shr.u16 	%rs226, %rs225, 6;
	cvt.u16.u32 	%rs227, %r430;
	and.b16  	%rs228, %rs227, 255;
	mul.lo.s16 	%rs229, %rs228, 171;
	shr.u16 	%rs230, %rs229, 9;
	mul.wide.u16 	%r369, %rs230, 576;
	mad.lo.s16 	%rs231, %rs226, -288, %rs282;
	add.s16 	%rs232, %rs231, -2688;
	cvt.u32.u16 	%r370, %rs232;
	add.s32 	%r371, %r34, %r369;
	add.s32 	%r372, %r371, %r370;
	mul.wide.u32 	%rd46, %r372, 4;
	add.s64 	%rd47, %rd2, %rd46;
	ld.global.nc.f32 	%f142, [%rd47];
	add.s32 	%r373, %r27, %r431;
	st.shared.f32 	[%r373+-2048], %f142;
	add.s16 	%rs233, %rs227, 4;
	and.b16  	%rs234, %rs233, 255;
	mul.lo.s16 	%rs235, %rs234, 171;
	shr.u16 	%rs236, %rs235, 9;
	mul.wide.u16 	%r374, %rs236, 576;
	mad.lo.s16 	%rs237, %rs224, -288, %rs282;
	add.s16 	%rs238, %rs237, -2304;
	cvt.u32.u16 	%r375, %rs238;
	add.s32 	%r376, %r34, %r374;
	add.s32 	%r377, %r376, %r375;
	mul.wide.u32 	%rd48, %r377, 4;
	add.s64 	%rd49, %rd2, %rd48;
	ld.global.nc.f32 	%f143, [%rd49];
	st.shared.f32 	[%r373+-1536], %f143;
	add.s16 	%rs239, %rs227, 8;
	and.b16  	%rs240, %rs239, 255;
	mul.lo.s16 	%rs241, %rs240, 171;
	shr.u16 	%rs242, %rs241, 9;
	mul.wide.u16 	%r378, %rs242, 576;
	mad.lo.s16 	%rs243, %rs222, -288, %rs282;
	add.s16 	%rs244, %rs243, -1920;
	cvt.u32.u16 	%r379, %rs244;
	add.s32 	%r380, %r34, %r378;
	add.s32 	%r381, %r380, %r379;
	mul.wide.u32 	%rd50, %r381, 4;
	add.s64 	%rd51, %rd2, %rd50;
	ld.global.nc.f32 	%f144, [%rd51];
	st.shared.f32 	[%r373+-1024], %f144;
	add.s16 	%rs245, %rs227, 12;
	and.b16  	%rs246, %rs245, 255;
	mul.lo.s16 	%rs247, %rs246, 171;
	shr.u16 	%rs248, %rs247, 9;
	mul.wide.u16 	%r382, %rs248, 576;
	mad.lo.s16 	%rs249, %rs220, -288, %rs282;
	add.s16 	%rs250, %rs249, -1536;
	cvt.u32.u16 	%r383, %rs250;
	add.s32 	%r384, %r34, %r382;
	add.s32 	%r385, %r384, %r383;
	mul.wide.u32 	%rd52, %r385, 4;
	add.s64 	%rd53, %rd2, %rd52;
	ld.global.nc.f32 	%f145, [%rd53];
	st.shared.f32 	[%r373+-512], %f145;
	add.s16 	%rs251, %rs227, 16;
	and.b16  	%rs252, %rs251, 255;
	mul.lo.s16 	%rs253, %rs252, 171;
	shr.u16 	%rs254, %rs253, 9;
	mul.wide.u16 	%r386, %rs254, 576;
	mad.lo.s16 	%rs255, %rs218, -288, %rs282;
	add.s16 	%rs256, %rs255, -1152;
	cvt.u32.u16 	%r387, %rs256;
	add.s32 	%r388, %r34, %r386;
	add.s32 	%r389, %r388, %r387;
	mul.wide.u32 	%rd54, %r389, 4;
	add.s64 	%rd55, %rd2, %rd54;
	ld.global.nc.f32 	%f146, [%rd55];
	st.shared.f32 	[%r373], %f146;
	add.s16 	%rs257, %rs227, 20;
	and.b16  	%rs258, %rs257, 255;
	mul.lo.s16 	%rs259, %rs258, 171;
	shr.u16 	%rs260, %rs259, 9;
	mul.wide.u16 	%r390, %rs260, 576;
	mad.lo.s16 	%rs261, %rs216, -288, %rs282;
	add.s16 	%rs262, %rs261, -768;
	cvt.u32.u16 	%r391, %rs262;
	add.s32 	%r392, %r34, %r390;
	add.s32 	%r393, %r392, %r391;
	mul.wide.u32 	%rd56, %r393, 4;
	add.s64 	%rd57, %rd2, %rd56;
	ld.global.nc.f32 	%f147, [%rd57];
	st.shared.f32 	[%r373+512], %f147;
	add.s16 	%rs263, %rs227, 24;
	and.b16  	%rs264, %rs263, 255;
	mul.lo.s16 	%rs265, %rs264, 171;
	shr.u16 	%rs266, %rs265, 9;
	mul.wide.u16 	%r394, %rs266, 576;
	mad.lo.s16 	%rs267, %rs214, -288, %rs282;
	add.s16 	%rs268, %rs267, -384;
	cvt.u32.u16 	%r395, %rs268;
	add.s32 	%r396, %r34, %r394;
	add.s32 	%r397, %r396, %r395;
	mul.wide.u32 	%rd58, %r397, 4;
	add.s64 	%rd59, %rd2, %rd58;
	ld.global.nc.f32 	%f148, [%rd59];
	st.shared.f32 	[%r373+1024], %f148;
	add.s16 	%rs269, %rs227, 28;
	and.b16  	%rs270, %rs269, 255;
	mul.lo.s16 	%rs271, %rs270, 171;
	shr.u16 	%rs272, %rs271, 9;
	mul.wide.u16 	%r398, %rs272, 576;
	mad.lo.s16 	%rs273, %rs212, -288, %rs282;
	cvt.u32.u16 	%r399, %rs273;
	add.s32 	%r400, %r34, %r398;
	add.s32 	%r401, %r400, %r399;
	mul.wide.u32 	%rd60, %r401, 4;
	add.s64 	%rd61, %rd2, %rd60;
	ld.global.nc.f32 	%f149, [%rd61];
	st.shared.f32 	[%r373+1536], %f149;
	add.s32 	%r431, %r431, 4096;
	add.s16 	%rs282, %rs282, 3072;
	add.s16 	%rs281, %rs281, 1024;
	add.s16 	%rs280, %rs280, 1024;
	add.s16 	%rs279, %rs279, 1024;
	add.s16 	%rs278, %rs278, 1024;
	add.s16 	%rs277, %rs277, 1024;
	add.s16 	%rs276, %rs276, 1024;
	add.s16 	%rs275, %rs275, 1024;
	add.s16 	%rs274, %rs274, 1024;
	add.s32 	%r430, %r430, 32;
	setp.ne.s32 	%p147, %r431, 14336;
	@%p147 bra 	$L__BB0_43;
	bar.sync 	0;
	mov.b32 	%r432, 0;
	mov.pred 	%p154, -1;
$L__BB0_45:
	mov.pred 	%p21, %p154;
	mul.lo.s32 	%r404, %r432, 1280;
	or.b32  	%r40, %r404, %r3;
	mad.lo.s32 	%r41, %r432, 48, %r5;
	mov.b32 	%r433, 0;
$L__BB0_46:
	mad.lo.s32 	%r405, %r433, 80, %r40;
	mad.lo.s32 	%r406, %r433, 3, %r41;
	shl.b32 	%r407, %r405, 2;
	mov.u32 	%r408, _ZZ10candidate0E15pad_temp_shared;
	add.s32 	%r409, %r408, %r407;
	ld.shared.f32 	%f150, [%r409];
	shl.b32 	%r410, %r406, 2;
	mov.u32 	%r411, _ZZ10candidate0E13kernel_shared;
	add.s32 	%r412, %r411, %r410;
	ld.shared.f32 	%f151, [%r412];
	fma.rn.f32 	%f152, %f150, %f151, %f281;
	ld.shared.f32 	%f153, [%r409+32];
	fma.rn.f32 	%f154, %f153, %f151, %f280;
	ld.shared.f32 	%f155, [%r409+64];
	fma.rn.f32 	%f156, %f155, %f151, %f279;
	ld.shared.f32 	%f157, [%r409+96];
	fma.rn.f32 	%f158, %f157, %f151, %f278;
	ld.shared.f32 	%f159, [%r409+128];
	fma.rn.f32 	%f160, %f159, %f151, %f277;
	ld.shared.f32 	%f161, [%r409+160];
	fma.rn.f32 	%f162, %f161, %f151, %f276;
	ld.shared.f32 	%f163, [%r409+192];
	fma.rn.f32 	%f164, %f163, %f151, %f275;
	ld.shared.f32 	%f165, [%r409+224];
	fma.rn.f32 	%f166, %f165, %f151, %f274;
	ld.shared.f32 	%f167, [%r412+384];
	fma.rn.f32 	%f168, %f150, %f167, %f273;
	fma.rn.f32 	%f169, %f167, %f153, %f272;
	fma.rn.f32 	%f170, %f155, %f167, %f271;
	fma.rn.f32 	%f171, %f167, %f157, %f270;
	fma.rn.f32 	%f172, %f159, %f167, %f269;
	fma.rn.f32 	%f173, %f167, %f161, %f268;
	fma.rn.f32 	%f174, %f163, %f167, %f267;
	fma.rn.f32 	%f175, %f167, %f165, %f266;
	ld.shared.f32 	%f176, [%r412+4];
	fma.rn.f32 	%f177, %f153, %f176, %f152;
	fma.rn.f32 	%f178, %f155, %f176, %f154;
	fma.rn.f32 	%f179, %f157, %f176, %f156;
	fma.rn.f32 	%f180, %f159, %f176, %f158;
	fma.rn.f32 	%f181, %f161, %f176, %f160;
	fma.rn.f32 	%f182, %f163, %f176, %f162;
	fma.rn.f32 	%f183, %f165, %f176, %f164;
	ld.shared.f32 	%f184, [%r409+256];
	fma.rn.f32 	%f185, %f184, %f176, %f166;
	ld.shared.f32 	%f186, [%r412+388];
	fma.rn.f32 	%f187, %f153, %f186, %f168;
	fma.rn.f32 	%f188, %f186, %f155, %f169;
	fma.rn.f32 	%f189, %f157, %f186, %f170;
	fma.rn.f32 	%f190, %f186, %f159, %f171;
	fma.rn.f32 	%f191, %f161, %f186, %f172;
	fma.rn.f32 	%f192, %f186, %f163, %f173;
	fma.rn.f32 	%f193, %f165, %f186, %f174;
	fma.rn.f32 	%f194, %f186, %f184, %f175;
	ld.shared.f32 	%f195, [%r412+8];
	fma.rn.f32 	%f281, %f155, %f195, %f177;
	fma.rn.f32 	%f280, %f157, %f195, %f178;
	fma.rn.f32 	%f279, %f159, %f195, %f179;
	fma.rn.f32 	%f278, %f161, %f195, %f180;
	fma.rn.f32 	%f277, %f163, %f195, %f181;
	fma.rn.f32 	%f276, %f165, %f195, %f182;
	fma.rn.f32 	%f275, %f184, %f195, %f183;
	ld.shared.f32 	%f196, [%r409+288];
	fma.rn.f32 	%f274, %f196, %f195, %f185;
	ld.shared.f32 	%f197, [%r412+392];
	fma.rn.f32 	%f273, %f155, %f197, %f187;
	fma.rn.f32 	%f272, %f197, %f157, %f188;
	fma.rn.f32 	%f271, %f159, %f197, %f189;
	fma.rn.f32 	%f270, %f197, %f161, %f190;
	fma.rn.f32 	%f269, %f163, %f197, %f191;
	fma.rn.f32 	%f268, %f197, %f165, %f192;
	fma.rn.f32 	%f267, %f184, %f197, %f193;
	fma.rn.f32 	%f266, %f197, %f196, %f194;
	add.s32 	%r433, %r433, 1;
	setp.ne.s32 	%p149, %r433, 16;
	@%p149 bra 	$L__BB0_46;
	mov.b32 	%r432, 1;
	mov.pred 	%p154, 0;
	@%p21 bra 	$L__BB0_45;
	add.s32 	%r429, %r429, 1;
	setp.ne.s32 	%p151, %r429, 3;
	@%p151 bra 	$L__BB0_2;
	mov.b32 	%r428, 1;
	mov.pred 	%p153, 0;
	@%p20 bra 	$L__BB0_1;
	ld.param.u64 	%rd65, [candidate0_param_2];
	mad.lo.s32 	%r415, %r4, 100352, %r2;
	add.s32 	%r416, %r415, %r1;
	cvt.u32.u16 	%r417, %rs1;
	cvt.u32.u16 	%r418, %rs2;
	prmt.b32 	%r419, %r418, %r417, 0x3340U;
	prmt.b32 	%r420, %r421, %r422, 0x3340U;
	prmt.b32 	%r423, %r419, %r420, 0x5410U;
	mov.b32 	%r424, 0;
	mov.b32 	%r425, 29366392;
	dp2a.lo.u32.u32 	%r426, %r425, %r423, %r424;
	add.s32 	%r427, %r416, %r426;
	cvta.to.global.u64 	%rd62, %rd65;
	mul.wide.u32 	%rd63, %r427, 4;
	add.s64 	%rd64, %rd62, %rd63;
	st.global.f32 	[%rd64], %f281;
	st.global.f32 	[%rd64+224], %f280;
	st.global.f32 	[%rd64+448], %f279;
	st.global.f32 	[%rd64+672], %f278;
	st.global.f32 	[%rd64+896], %f277;
	st.global.f32 	[%rd64+1120], %f276;
	st.global.f32 	[%rd64+1344], %f275;
	st.global.f32 	[%rd64+1568], %f274;
	st.global.f32 	[%rd64+12544], %f273;
	st.global.f32 	[%rd64+12768], %f272;
	st.global.f32 	[%rd64+12992], %f271;
	st.global.f32 	[%rd64+13216], %f270;
	st.global.f32 	[%rd64+13440], %f269;
	st.global.f32 	[%rd64+13664], %f268;
	st.global.f32 	[%rd64+13888], %f267;
	st.global.f32 	[%rd64+14112], %f266;
	ret;

}


// ===== COMPILED SASS (sm_100) =====

	.target	sm_100

	.elftype	@"ET_EXEC"


//--------------------- .note.nv.tkinfo           --------------------------
	.section	.note.nv.tkinfo,"",@"SHT_NOTE"
	.sectionflags	@"SHF_NOTE_NV_TKINFO"
	.tkinfo
        /*0018*/ 	.word	0x00000002
        /*0030*/ 	.string	""
        /*0030*/ 	.string	"ptxas"
        /*0030*/ 	.string	"Cuda compilation tools, release 13.0, V13.0.88"
        /*0030*/ 	.string	"Build cuda_13.0.r13.0/compiler.36424714_0"
        /*0030*/ 	.string	"-arch sm_100 -m 64 "



//--------------------- .note.nv.cuinfo           --------------------------
	.section	.note.nv.cuinfo,"",@"SHT_NOTE"
	.sectionflags	@"SHF_NOTE_NV_CUINFO"
        /*0018*/ 	.short	0x0002
        /*001a*/ 	.short	0x0064
        /*001c*/ 	.short	0x0082
	.zero		2


//--------------------- .nv.info                  --------------------------
	.section	.nv.info,"",@"SHT_CUDA_INFO"
	.align	4


	//----- nvinfo : EIATTR_REGCOUNT
	.align		4
        /*0000*/ 	.byte	0x04, 0x2f
        /*0002*/ 	.short	(.L_1 - .L_0)
	.align		4
.L_0:
        /*0004*/ 	.word	index@(candidate0)
        /*0008*/ 	.word	0x00000050


	//----- nvinfo : EIATTR_FRAME_SIZE
	.align		4
.L_1:
        /*000c*/ 	.byte	0x04, 0x11
        /*000e*/ 	.short	(.L_3 - .L_2)
	.align		4
.L_2:
        /*0010*/ 	.word	index@(candidate0)
        /*0014*/ 	.word	0x00000000


	//----- nvinfo : EIATTR_MIN_STACK_SIZE
	.align		4
.L_3:
        /*0018*/ 	.byte	0x04, 0x12
        /*001a*/ 	.short	(.L_5 - .L_4)
	.align		4
.L_4:
        /*001c*/ 	.word	index@(candidate0)
        /*0020*/ 	.word	0x00000000
.L_5:


//--------------------- .nv.compat                --------------------------
	.section	.nv.compat,"",@"SHT_CUDA_COMPAT_INFO"
	.align	4
        /*0000*/ 	.byte	0x02, 0x09, 0x00, 0x00, 0x02, 0x02, 0x01, 0x00, 0x02, 0x05, 0x05, 0x00, 0x03, 0x07, 0x01, 0x01
        /*0010*/ 	.byte	0x02, 0x03, 0x00, 0x00, 0x02, 0x06, 0x01, 0x00, 0x04, 0x0b, 0x08, 0x00, 0x09, 0x00, 0x00, 0x00
        /*0020*/ 	.byte	0x00, 0x00, 0x00, 0x00


//--------------------- .nv.info.candidate0       --------------------------
	.section	.nv.info.candidate0,"",@"SHT_CUDA_INFO"
	.sectionflags	@""
	.align	4


	//----- nvinfo : EIATTR_CUDA_API_VERSION
	.align		4
        /*0000*/ 	.byte	0x04, 0x37
        /*0002*/ 	.short	(.L_7 - .L_6)
.L_6:
        /*0004*/ 	.word	0x00000082


	//----- nvinfo : EIATTR_KPARAM_INFO
	.align		4
.L_7:
        /*0008*/ 	.byte	0x04, 0x17
        /*000a*/ 	.short	(.L_9 - .L_8)
.L_8:
        /*000c*/ 	.word	0x00000000
        /*0010*/ 	.short	0x0002
        /*0012*/ 	.short	0x0010
        /*0014*/ 	.byte	0x00, 0xf5, 0x21, 0x00


	//----- nvinfo : EIATTR_KPARAM_INFO
	.align		4
.L_9:
        /*0018*/ 	.byte	0x04, 0x17
        /*001a*/ 	.short	(.L_11 - .L_10)
.L_10:
        /*001c*/ 	.word	0x00000000
        /*0020*/ 	.short	0x0001
        /*0022*/ 	.short	0x0008
        /*0024*/ 	.byte	0x00, 0xf5, 0x21, 0x00


	//----- nvinfo : EIATTR_KPARAM_INFO
	.align		4
.L_11:
        /*0028*/ 	.byte	0x04, 0x17
        /*002a*/ 	.short	(.L_13 - .L_12)
.L_12:
        /*002c*/ 	.word	0x00000000
        /*0030*/ 	.short	0x0000
        /*0032*/ 	.short	0x0000
        /*0034*/ 	.byte	0x00, 0xf5, 0x21, 0x00


	//----- nvinfo : EIATTR_SPARSE_MMA_MASK
	.align		4
.L_13:
        /*0038*/ 	.byte	0x03, 0x50
        /*003a*/ 	.short	0x0000


	//----- nvinfo : EIATTR_MAXREG_COUNT
	.align		4
        /*003c*/ 	.byte	0x03, 0x1b
        /*003e*/ 	.short	0x00ff


	//----- nvinfo : EIATTR_NUM_BARRIERS
	.align		4
        /*0040*/ 	.byte	0x02, 0x4c
        /*0042*/ 	.byte	0x01
	.zero		1


	//----- nvinfo : EIATTR_MERCURY_ISA_VERSION
	.align		4
        /*0044*/ 	.byte	0x03, 0x5f
        /*0046*/ 	.short	0x0101


	//----- nvinfo : EIATTR_VRC_CTA_INIT_COUNT
	.align		4
        /*0048*/ 	.byte	0x02, 0x4a
	.zero		1
	.zero		1


	//----- nvinfo : EIATTR_EXIT_INSTR_OFFSETS
	.align		4
        /*004c*/ 	.byte	0x04, 0x1c
        /*004e*/ 	.short	(.L_15 - .L_14)


	//   ....[0]....
.L_14:
        /*0050*/ 	.word	0x00004040


	//----- nvinfo : EIATTR_MAX_THREADS
	.align		4
.L_15:
        /*0054*/ 	.byte	0x04, 0x05
        /*0056*/ 	.short	(.L_17 - .L_16)
.L_16:
        /*0058*/ 	.word	0x00000080
        /*005c*/ 	.word	0x00000001
        /*0060*/ 	.word	0x00000001


	//----- nvinfo : EIATTR_CBANK_PARAM_SIZE
	.align		4
.L_17:
        /*0064*/ 	.byte	0x03, 0x19
        /*0066*/ 	.short	0x0018


	//----- nvinfo : EIATTR_PARAM_CBANK
	.align		4
        /*0068*/ 	.byte	0x04, 0x0a
        /*006a*/ 	.short	(.L_19 - .L_18)
	.align		4
.L_18:
        /*006c*/ 	.word	index@(.nv.constant0.candidate0)
        /*0070*/ 	.short	0x0380
        /*0072*/ 	.short	0x0018


	//----- nvinfo : EIATTR_SW_WAR
	.align		4
.L_19:
        /*0074*/ 	.byte	0x04, 0x36
        /*0076*/ 	.short	(.L_21 - .L_20)
.L_20:
        /*0078*/ 	.word	0x00000008
.L_21:


//--------------------- .nv.callgraph             --------------------------
	.section	.nv.callgraph,"",@"SHT_CUDA_CALLGRAPH"
	.align	4
	.sectionentsize	8
	.align		4
        /*0000*/ 	.word	0x00000000
	.align		4
        /*0004*/ 	.word	0xffffffff
	.align		4
        /*0008*/ 	.word	0x00000000
	.align		4
        /*000c*/ 	.word	0xfffffffe
	.align		4
        /*0010*/ 	.word	0x00000000
	.align		4
        /*0014*/ 	.word	0xfffffffd
	.align		4
        /*0018*/ 	.word	0x00000000
	.align		4
        /*001c*/ 	.word	0xfffffffc


//--------------------- .text.candidate0          --------------------------
	.section	.text.candidate0,"ax",@progbits
	.align	128
        .global         candidate0
        .type           candidate0,@function
        .size           candidate0,(.L_x_6 - candidate0)
        .other          candidate0,@"STO_CUDA_ENTRY STV_DEFAULT"
candidate0:
.text.candidate0:
[----:B------:R-:W0:Y:S01]  /*0000*/  LDC R1, c[0x0][0x37c] ;  /* 0x0000df00ff017b82 */ /* 0x000e220000000800 */
[----:B------:R-:W1:Y:S01]  /*0010*/  S2R R36, SR_TID.X ;  /* 0x0000000000247919 */ /* 0x000e620000002100 */
[----:B------:R-:W-:Y:S01]  /*0020*/  UMOV UR4, 0x3340 ;  /* 0x0000334000047882 */ /* 0x000fe20000000000 */
[----:B------:R-:W-:Y:S01]  /*0030*/  IMAD.MOV.U32 R7, RZ, RZ, 0x3 ;  /* 0x00000003ff077424 */ /* 0x000fe200078e00ff */
[----:B------:R-:W-:Y:S01]  /*0040*/  PRMT R28, R28, 0x3340, R28 ;  /* 0x000033401c1c7816 */ /* 0x000fe2000000001c */
[----:B------:R-:W-:-:S03]  /*0050*/  IMAD.U32 R9, RZ, RZ, UR4 ;  /* 0x00000004ff097e24 */ /* 0x000fc6000f8e00ff */
[----:B------:R-:W2:Y:S01]  /*0060*/  S2UR UR10, SR_CTAID.X ;  /* 0x00000000000a79c3 */ /* 0x000ea20000002500 */
[----:B------:R-:W-:Y:S01]  /*0070*/  IMAD.U32 R8, RZ, RZ, UR4 ;  /* 0x00000004ff087e24 */ /* 0x000fe2000f8e00ff */
[----:B------:R-:W-:Y:S01]  /*0080*/  UMOV UR8, 0x400 ;  /* 0x0000040000087882 */ /* 0x000fe20000000000 */
[----:B------:R-:W-:Y:S01]  /*0090*/  IMAD.U32 R11, RZ, RZ, UR4 ;  /* 0x00000004ff0b7e24 */ /* 0x000fe2000f8e00ff */
[----:B------:R-:W3:Y:S01]  /*00a0*/  LDCU.64 UR14, c[0x0][0x358] ;  /* 0x00006b00ff0e77ac */ /* 0x000ee20008000a00 */
[----:B------:R-:W-:Y:S02]  /*00b0*/  IMAD.U32 R13, RZ, RZ, UR4 ;  /* 0x00000004ff0d7e24 */ /* 0x000fe4000f8e00ff */
[----:B------:R-:W-:Y:S01]  /*00c0*/  IMAD.U32 R10, RZ, RZ, UR4 ;  /* 0x00000004ff0a7e24 */ /* 0x000fe2000f8e00ff */
[----:B------:R-:W4:Y:S01]  /*00d0*/  S2UR UR9, SR_CgaCtaId ;  /* 0x00000000000979c3 */ /* 0x000f220000008800 */
[----:B------:R-:W-:Y:S01]  /*00e0*/  IMAD.U32 R15, RZ, RZ, UR4 ;  /* 0x00000004ff0f7e24 */ /* 0x000fe2000f8e00ff */
[----:B------:R-:W-:Y:S01]  /*00f0*/  UPLOP3.LUT UP0, UPT, UPT, UPT, UPT, 0x80, 0x8 ;  /* 0x000000000008789c */ /* 0x000fe20003f0f070 */
[----:B------:R-:W-:-:S02]  /*0100*/  IMAD.U32 R47, RZ, RZ, UR4 ;  /* 0x00000004ff2f7e24 */ /* 0x000fc4000f8e00ff */
[----:B------:R-:W-:Y:S02]  /*0110*/  IMAD.U32 R17, RZ, RZ, UR4 ;  /* 0x00000004ff117e24 */ /* 0x000fe4000f8e00ff */
[----:B------:R-:W-:Y:S02]  /*0120*/  IMAD.U32 R21, RZ, RZ, UR4 ;  /* 0x00000004ff157e24 */ /* 0x000fe4000f8e00ff */
[----:B------:R-:W-:Y:S02]  /*0130*/  IMAD.U32 R23, RZ, RZ, UR4 ;  /* 0x00000004ff177e24 */ /* 0x000fe4000f8e00ff */
[----:B------:R-:W-:Y:S02]  /*0140*/  IMAD.U32 R19, RZ, RZ, UR4 ;  /* 0x00000004ff137e24 */ /* 0x000fe4000f8e00ff */
[----:B------:R-:W-:Y:S02]  /*0150*/  IMAD.U32 R43, RZ, RZ, UR4 ;  /* 0x00000004ff2b7e24 */ /* 0x000fe4000f8e00ff */
[----:B------:R-:W-:-:S02]  /*0160*/  IMAD.U32 R31, RZ, RZ, UR4 ;  /* 0x00000004ff1f7e24 */ /* 0x000fc4000f8e00ff */
[----:B------:R-:W-:Y:S01]  /*0170*/  IMAD.U32 R25, RZ, RZ, UR4 ;  /* 0x00000004ff197e24 */ /* 0x000fe2000f8e00ff */
[--C-:B-1----:R-:W-:Y:S01]  /*0180*/  SHF.R.U32.HI R2, RZ, 0x4, R36.reuse ;  /* 0x00000004ff027819 */ /* 0x102fe20000011624 */
[----:B------:R-:W-:Y:S01]  /*0190*/  IMAD.U32 R27, RZ, RZ, UR4 ;  /* 0x00000004ff1b7e24 */ /* 0x000fe2000f8e00ff */
[----:B------:R-:W-:Y:S01]  /*01a0*/  ISETP.GE.U32.AND P1, PT, R36, 0x50, PT ;  /* 0x000000502400780c */ /* 0x000fe20003f26070 */
[----:B------:R-:W-:Y:S01]  /*01b0*/  IMAD.U32 R29, RZ, RZ, UR4 ;  /* 0x00000004ff1d7e24 */ /* 0x000fe2000f8e00ff */
[C---:B------:R-:W-:Y:S01]  /*01c0*/  LOP3.LUT R0, R2.reuse, 0x8, RZ, 0xfc, !PT ;  /* 0x0000000802007812 */ /* 0x040fe200078efcff */
[----:B------:R-:W-:Y:S01]  /*01d0*/  IMAD.U32 R33, RZ, RZ, UR4 ;  /* 0x00000004ff217e24 */ /* 0x000fe2000f8e00ff */
[----:B------:R-:W-:Y:S01]  /*01e0*/  LOP3.LUT R3, R2, 0x10, RZ, 0xfc, !PT ;  /* 0x0000001002037812 */ /* 0x000fe200078efcff */
[----:B------:R-:W-:Y:S01]  /*01f0*/  IMAD.MOV.U32 R20, RZ, RZ, 0xc40 ;  /* 0x00000c40ff147424 */ /* 0x000fe200078e00ff */
[----:B------:R-:W-:Y:S01]  /*0200*/  PRMT R4, R0, 0x9910, RZ ;  /* 0x0000991000047816 */ /* 0x000fe200000000ff */
[----:B--2---:R-:W-:Y:S01]  /*0210*/  UIMAD.WIDE.U32 UR4, UR10, 0x5397829d, URZ ;  /* 0x5397829d0a0478a5 */ /* 0x004fe2000f8e00ff */
[----:B------:R-:W-:Y:S01]  /*0220*/  PRMT R5, R3, 0x9910, RZ ;  /* 0x0000991003057816 */ /* 0x000fe200000000ff */
[----:B----4-:R-:W-:Y:S01]  /*0230*/  ULEA UR11, UR9, UR8, 0x18 ;  /* 0x00000008090b7291 */ /* 0x010fe2000f8ec0ff */
[----:B------:R-:W-:Y:S01]  /*0240*/  SHF.R.U32.HI R0, RZ, 0x3, R36 ;  /* 0x00000003ff007819 */ /* 0x000fe20000011624 */
[----:B------:R-:W-:Y:S01]  /*0250*/  IMAD R4, R4, 0x34, RZ ;  /* 0x0000003404047824 */ /* 0x000fe200078e02ff */
[C---:B------:R-:W-:Y:S01]  /*0260*/  ISETP.GT.U32.AND P0, PT, R36.reuse, 0x4f, PT ;  /* 0x0000004f2400780c */ /* 0x040fe20003f04070 */
[----:B------:R-:W-:Y:S01]  /*0270*/  IMAD R5, R5, 0x34, RZ ;  /* 0x0000003405057824 */ /* 0x000fe200078e02ff */
[----:B------:R-:W-:Y:S01]  /*0280*/  PRMT R6, R36, 0x9910, RZ ;  /* 0x0000991024067816 */ /* 0x000fe200000000ff */
[----:B------:R-:W-:Y:S01]  /*0290*/  VIADD R3, R0, 0xfff6 ;  /* 0x0000fff600037836 */ /* 0x000fe20000000000 */
[----:B------:R-:W-:Y:S01]  /*02a0*/  LOP3.LUT R4, R4, 0xffff, RZ, 0xc0, !PT ;  /* 0x0000ffff04047812 */ /* 0x000fe200078ec0ff */
[----:B------:R-:W-:Y:S01]  /*02b0*/  USHF.R.U32.HI UR6, URZ, 0x4, UR5 ;  /* 0x00000004ff067899 */ /* 0x000fe20008011605 */
[----:B------:R-:W-:Y:S01]  /*02c0*/  LOP3.LUT R5, R5, 0xffff, RZ, 0xc0, !PT ;  /* 0x0000ffff05057812 */ /* 0x000fe200078ec0ff */
[----:B------:R-:W-:Y:S01]  /*02d0*/  UIADD3 UR8, UPT, UPT, UR8, 0x2800, URZ ;  /* 0x0000280008087890 */ /* 0x000fe2000fffe0ff */
[----:B------:R-:W-:Y:S01]  /*02e0*/  SEL R3, R0, R3, !P1 ;  /* 0x0000000300037207 */ /* 0x000fe20004800000 */
[----:B------:R-:W-:Y:S01]  /*02f0*/  UIMAD UR4, UR6, -0x31, UR10 ;  /* 0xffffffcf060478a4 */ /* 0x000fe2000f8e020a */
[----:B------:R-:W-:-:S02]  /*0300*/  SHF.R.U32.HI R4, RZ, 0x8, R4 ;  /* 0x00000008ff047819 */ /* 0x000fc40000011604 */
[----:B------:R-:W-:Y:S01]  /*0310*/  SEL R58, RZ, 0xc40, !P0 ;  /* 0x00000c40ff3a7807 */ /* 0x000fe20004000000 */
[----:B------:R-:W-:Y:S01]  /*0320*/  UPRMT UR5, UR4, 0x9910, URZ ;  /* 0x0000991004057896 */ /* 0x000fe200080000ff */
[----:B------:R-:W-:Y:S02]  /*0330*/  SHF.R.U32.HI R5, RZ, 0x8, R5 ;  /* 0x00000008ff057819 */ /* 0x000fe40000011605 */
[----:B------:R-:W-:Y:S01]  /*0340*/  LOP3.LUT R3, R3, 0xffff, RZ, 0xc0, !PT ;  /* 0x0000ffff03037812 */ /* 0x000fe200078ec0ff */
[----:B------:R-:W-:Y:S01]  /*0350*/  UIMAD UR5, UR5, 0x25, URZ ;  /* 0x00000025050578a4 */ /* 0x000fe2000f8e02ff */
[----:B------:R-:W-:Y:S02]  /*0360*/  LOP3.LUT R4, R4, 0xffff, RZ, 0xc0, !PT ;  /* 0x0000ffff04047812 */ /* 0x000fe400078ec0ff */
[----:B------:R-:W-:Y:S01]  /*0370*/  LOP3.LUT R55, R5, 0xffff, RZ, 0xc0, !PT ;  /* 0x0000ffff05377812 */ /* 0x000fe200078ec0ff */
[----:B------:R-:W-:Y:S01]  /*0380*/  IMAD R58, R3, 0x38, R58 ;  /* 0x00000038033a7824 */ /* 0x000fe200078e023a */
[----:B------:R-:W-:Y:S01]  /*0390*/  PRMT R3, R4, R9, 0x38 ;  /* 0x0000003804037416 */ /* 0x000fe20000000009 */
[----:B------:R-:W-:Y:S01]  /*03a0*/  IMAD R5, R6, R7, 0xa80 ;  /* 0x00000a8006057424 */ /* 0x000fe200078e0207 */
[----:B------:R-:W-:Y:S01]  /*03b0*/  LOP3.LUT R4, R2, 0x18, RZ, 0xfc, !PT ;  /* 0x0000001802047812 */ /* 0x000fe200078efcff */
[----:B------:R-:W-:Y:S01]  /*03c0*/  ULOP3.LUT UR5, UR5, 0xffff, URZ, 0xc0, !UPT ;  /* 0x0000ffff05057892 */ /* 0x000fe2000f8ec0ff */
[----:B------:R-:W-:-:S02]  /*03d0*/  PRMT R55, R55, R8, 0x38 ;  /* 0x0000003837377416 */ /* 0x000fc40000000008 */
[C---:B------:R-:W-:Y:S01]  /*03e0*/  LOP3.LUT R6, R2.reuse, 0x20, RZ, 0xfc, !PT ;  /* 0x0000002002067812 */ /* 0x040fe200078efcff */
[----:B------:R-:W-:Y:S01]  /*03f0*/  USHF.R.U32.HI UR5, URZ, 0x8, UR5 ;  /* 0x00000008ff057899 */ /* 0x000fe20008011605 */
[C---:B------:R-:W-:Y:S02]  /*0400*/  LOP3.LUT R8, R2.reuse, 0x30, RZ, 0xfc, !PT ;  /* 0x0000003002087812 */ /* 0x040fe400078efcff */
[----:B------:R-:W-:Y:S01]  /*0410*/  LOP3.LUT R7, R2, 0x28, RZ, 0xfc, !PT ;  /* 0x0000002802077812 */ /* 0x000fe200078efcff */
[----:B------:R-:W-:Y:S01]  /*0420*/  UIADD3 UR7, UPT, UPT, URZ, -UR5, URZ ;  /* 0x80000005ff077290 */ /* 0x000fe2000fffe0ff */
[----:B------:R-:W-:Y:S02]  /*0430*/  PRMT R4, R4, 0x9910, RZ ;  /* 0x0000991004047816 */ /* 0x000fe400000000ff */
[----:B------:R-:W-:Y:S01]  /*0440*/  PRMT R6, R6, 0x9910, RZ ;  /* 0x0000991006067816 */ /* 0x000fe200000000ff */
[----:B------:R-:W-:Y:S01]  /*0450*/  UPRMT UR7, UR7, 0x7710, URZ ;  /* 0x0000771007077896 */ /* 0x000fe200080000ff */
[----:B------:R-:W-:Y:S01]  /*0460*/  PRMT R8, R8, 0x9910, RZ ;  /* 0x0000991008087816 */ /* 0x000fe200000000ff */
[----:B------:R-:W-:Y:S01]  /*0470*/  IMAD R4, R4, 0x34, RZ ;  /* 0x0000003404047824 */ /* 0x000fe200078e02ff */
[----:B------:R-:W-:Y:S01]  /*0480*/  PRMT R7, R7, 0x9910, RZ ;  /* 0x0000991007077816 */ /* 0x000fe200000000ff */
[----:B------:R-:W-:Y:S01]  /*0490*/  IMAD R6, R6, 0x34, RZ ;  /* 0x0000003406067824 */ /* 0x000fe200078e02ff */
[----:B------:R-:W-:Y:S01]  /*04a0*/  LOP3.LUT R18, R0, 0xffb0, RZ, 0xfc, !PT ;  /* 0x0000ffb000127812 */ /* 0x000fe200078efcff */
[----:B------:R-:W-:Y:S01]  /*04b0*/  IMAD R8, R8, 0x34, RZ ;  /* 0x0000003408087824 */ /* 0x000fe200078e02ff */
[----:B------:R-:W-:Y:S01]  /*04c0*/  LOP3.LUT R4, R4, 0xffff, RZ, 0xc0, !PT ;  /* 0x0000ffff04047812 */ /* 0x000fe200078ec0ff */
[----:B------:R-:W-:Y:S01]  /*04d0*/  IMAD R7, R7, 0x34, RZ ;  /* 0x0000003407077824 */ /* 0x000fe200078e02ff */
[----:B------:R-:W-:Y:S01]  /*04e0*/  LOP3.LUT R6, R6, 0xffff, RZ, 0xc0, !PT ;  /* 0x0000ffff06067812 */ /* 0x000fe200078ec0ff */
[----:B------:R-:W-:Y:S01]  /*04f0*/  UIADD3 UR4, UPT, UPT, UR4, UR7, URZ ;  /* 0x0000000704047290 */ /* 0x000fe2000fffe0ff */
[----:B------:R-:W-:-:S02]  /*0500*/  LOP3.LUT R8, R8, 0xffff, RZ, 0xc0, !PT ;  /* 0x0000ffff08087812 */ /* 0x000fc400078ec0ff */
[----:B------:R-:W-:Y:S01]  /*0510*/  LOP3.LUT R7, R7, 0xffff, RZ, 0xc0, !PT ;  /* 0x0000ffff07077812 */ /* 0x000fe200078ec0ff */
[----:B------:R-:W-:Y:S01]  /*0520*/  ULOP3.LUT UR4, UR4, 0xfe, URZ, 0xc0, !UPT ;  /* 0x000000fe04047892 */ /* 0x000fe2000f8ec0ff */
[----:B------:R-:W-:Y:S02]  /*0530*/  SHF.R.U32.HI R4, RZ, 0x8, R4 ;  /* 0x00000008ff047819 */ /* 0x000fe40000011604 */
[----:B------:R-:W-:Y:S01]  /*0540*/  SHF.R.U32.HI R6, RZ, 0x8, R6 ;  /* 0x00000008ff067819 */ /* 0x000fe20000011606 */
[----:B------:R-:W-:Y:S01]  /*0550*/  ULEA.HI UR4, UR4, UR5, URZ, 0x1f ;  /* 0x0000000504047291 */ /* 0x000fe2000f8ff8ff */
[----:B------:R-:W-:Y:S02]  /*0560*/  SHF.R.U32.HI R8, RZ, 0x8, R8 ;  /* 0x00000008ff087819 */ /* 0x000fe40000011608 */
[----:B------:R-:W-:Y:S01]  /*0570*/  SHF.R.U32.HI R7, RZ, 0x8, R7 ;  /* 0x00000008ff077819 */ /* 0x000fe20000011607 */
[----:B------:R-:W-:Y:S01]  /*0580*/  ULOP3.LUT UR4, UR4, 0xfc, URZ, 0xc0, !UPT ;  /* 0x000000fc04047892 */ /* 0x000fe2000f8ec0ff */
[----:B------:R-:W-:-:S02]  /*0590*/  LOP3.LUT R4, R4, 0xffff, RZ, 0xc0, !PT ;  /* 0x0000ffff04047812 */ /* 0x000fc400078ec0ff */
[----:B------:R-:W-:Y:S01]  /*05a0*/  LOP3.LUT R6, R6, 0xffff, RZ, 0xc0, !PT ;  /* 0x0000ffff06067812 */ /* 0x000fe200078ec0ff */
[----:B------:R-:W-:Y:S01]  /*05b0*/  USHF.R.U32.HI UR7, URZ, 0x2, UR4 ;  /* 0x00000002ff077899 */ /* 0x000fe20008011604 */
[----:B------:R-:W-:Y:S02]  /*05c0*/  LOP3.LUT R8, R8, 0xffff, RZ, 0xc0, !PT ;  /* 0x0000ffff08087812 */ /* 0x000fe400078ec0ff */
[----:B------:R-:W-:Y:S01]  /*05d0*/  LOP3.LUT R51, R7, 0xffff, RZ, 0xc0, !PT ;  /* 0x0000ffff07337812 */ /* 0x000fe200078ec0ff */
[----:B------:R-:W-:Y:S01]  /*05e0*/  USHF.L.U32 UR4, UR7, 0x3, URZ ;  /* 0x0000000307047899 */ /* 0x000fe200080006ff */
[----:B------:R-:W-:Y:S02]  /*05f0*/  PRMT R7, R4, R9, 0x38 ;  /* 0x0000003804077416 */ /* 0x000fe40000000009 */
[----:B------:R-:W-:Y:S02]  /*0600*/  PRMT R9, R6, R11, 0x38 ;  /* 0x0000003806097416 */ /* 0x000fe4000000000b */
[----:B------:R-:W-:-:S02]  /*0610*/  PRMT R11, R8, R13, 0x38 ;  /* 0x00000038080b7416 */ /* 0x000fc4000000000d */
[C---:B------:R-:W-:Y:S02]  /*0620*/  LOP3.LUT R8, R2.reuse, 0x48, RZ, 0xfc, !PT ;  /* 0x0000004802087812 */ /* 0x040fe400078efcff */
[----:B------:R-:W-:Y:S02]  /*0630*/  PRMT R51, R51, R10, 0x38 ;  /* 0x0000003833337416 */ /* 0x000fe4000000000a */
[C---:B------:R-:W-:Y:S02]  /*0640*/  LOP3.LUT R10, R2.reuse, 0x50, RZ, 0xfc, !PT ;  /* 0x00000050020a7812 */ /* 0x040fe400078efcff */
[----:B------:R-:W-:Y:S02]  /*0650*/  LOP3.LUT R6, R2, 0x40, RZ, 0xfc, !PT ;  /* 0x0000004002067812 */ /* 0x000fe400078efcff */
[----:B------:R-:W-:Y:S02]  /*0660*/  PRMT R8, R8, 0x9910, RZ ;  /* 0x0000991008087816 */ /* 0x000fe400000000ff */
[----:B------:R-:W-:-:S02]  /*0670*/  PRMT R10, R10, 0x9910, RZ ;  /* 0x000099100a0a7816 */ /* 0x000fc400000000ff */
[----:B------:R-:W-:Y:S01]  /*0680*/  PRMT R6, R6, 0x9910, RZ ;  /* 0x0000991006067816 */ /* 0x000fe200000000ff */
[----:B------:R-:W-:Y:S01]  /*0690*/  IMAD R8, R8, 0x67, RZ ;  /* 0x0000006708087824 */ /* 0x000fe200078e02ff */
[----:B------:R-:W-:Y:S01]  /*06a0*/  LOP3.LUT R4, R2, 0x38, RZ, 0xfc, !PT ;  /* 0x0000003802047812 */ /* 0x000fe200078efcff */
[----:B------:R-:W-:Y:S01]  /*06b0*/  IMAD R10, R10, 0x67, RZ ;  /* 0x000000670a0a7824 */ /* 0x000fe200078e02ff */
[----:B------:R-:W-:Y:S01]  /*06c0*/  LOP3.LUT R16, R0, 0xff90, RZ, 0xfc, !PT ;  /* 0x0000ff9000107812 */ /* 0x000fe200078efcff */
[----:B------:R-:W-:Y:S01]  /*06d0*/  IMAD R6, R6, 0x67, RZ ;  /* 0x0000006706067824 */ /* 0x000fe200078e02ff */
[----:B------:R-:W-:Y:S02]  /*06e0*/  PRMT R4, R4, 0x9910, RZ ;  /* 0x0000991004047816 */ /* 0x000fe400000000ff */
[----:B------:R-:W-:Y:S02]  /*06f0*/  LOP3.LUT R8, R8, 0xffff, RZ, 0xc0, !PT ;  /* 0x0000ffff08087812 */ /* 0x000fe400078ec0ff */
[----:B------:R-:W-:Y:S01]  /*0700*/  LOP3.LUT R10, R10, 0xffff, RZ, 0xc0, !PT ;  /* 0x0000ffff0a0a7812 */ /* 0x000fe200078ec0ff */
[----:B------:R-:W-:Y:S01]  /*0710*/  IMAD R4, R4, 0x34, RZ ;  /* 0x0000003404047824 */ /* 0x000fe200078e02ff */
[----:B------:R-:W-:-:S02]  /*0720*/  LOP3.LUT R6, R6, 0xffff, RZ, 0xc0, !PT ;  /* 0x0000ffff06067812 */ /* 0x000fc400078ec0ff */
[----:B------:R-:W-:Y:S02]  /*0730*/  SHF.R.U32.HI R8, RZ, 0x9, R8 ;  /* 0x00000009ff087819 */ /* 0x000fe40000011608 */
[----:B------:R-:W-:Y:S02]  /*0740*/  SHF.R.U32.HI R10, RZ, 0x9, R10 ;  /* 0x00000009ff0a7819 */ /* 0x000fe4000001160a */
[----:B------:R-:W-:Y:S02]  /*0750*/  SHF.R.U32.HI R6, RZ, 0x9, R6 ;  /* 0x00000009ff067819 */ /* 0x000fe40000011606 */
[----:B------:R-:W-:Y:S02]  /*0760*/  LOP3.LUT R8, R8, 0xffff, RZ, 0xc0, !PT ;  /* 0x0000ffff08087812 */ /* 0x000fe400078ec0ff */
[----:B------:R-:W-:Y:S02]  /*0770*/  LOP3.LUT R4, R4, 0xffff, RZ, 0xc0, !PT ;  /* 0x0000ffff04047812 */ /* 0x000fe400078ec0ff */
[----:B------:R-:W-:-:S02]  /*0780*/  LOP3.LUT R10, R10, 0xffff, RZ, 0xc0, !PT ;  /* 0x0000ffff0a0a7812 */ /* 0x000fc400078ec0ff */
[----:B------:R-:W-:Y:S02]  /*0790*/  LOP3.LUT R6, R6, 0xffff, RZ, 0xc0, !PT ;  /* 0x0000ffff06067812 */ /* 0x000fe400078ec0ff */
[----:B------:R-:W-:Y:S02]  /*07a0*/  PRMT R13, R8, R13, 0x38 ;  /* 0x00000038080d7416 */ /* 0x000fe4000000000d */
[----:B------:R-:W-:Y:S02]  /*07b0*/  SHF.R.U32.HI R4, RZ, 0x8, R4 ;  /* 0x00000008ff047819 */ /* 0x000fe40000011604 */
[----:B------:R-:W-:Y:S02]  /*07c0*/  LOP3.LUT R8, R2, 0x68, RZ, 0xfc, !PT ;  /* 0x0000006802087812 */ /* 0x000fe400078efcff */
[----:B------:R-:W-:Y:S02]  /*07d0*/  PRMT R15, R10, R15, 0x38 ;  /* 0x000000380a0f7416 */ /* 0x000fe4000000000f */
[----:B------:R-:W-:-:S02]  /*07e0*/  LOP3.LUT R10, R2, 0x70, RZ, 0xfc, !PT ;  /* 0x00000070020a7812 */ /* 0x000fc400078efcff */
[----:B------:R-:W-:Y:S02]  /*07f0*/  PRMT R47, R6, R47, 0x38 ;  /* 0x00000038062f7416 */ /* 0x000fe4000000002f */
[----:B------:R-:W-:Y:S02]  /*0800*/  LOP3.LUT R4, R4, 0xffff, RZ, 0xc0, !PT ;  /* 0x0000ffff04047812 */ /* 0x000fe400078ec0ff */
[----:B------:R-:W-:Y:S02]  /*0810*/  LOP3.LUT R6, R2, 0x60, RZ, 0xfc, !PT ;  /* 0x0000006002067812 */ /* 0x000fe400078efcff */
[----:B------:R-:W-:Y:S02]  /*0820*/  PRMT R8, R8, 0x9910, RZ ;  /* 0x0000991008087816 */ /* 0x000fe400000000ff */
[----:B------:R-:W-:Y:S02]  /*0830*/  PRMT R10, R10, 0x9910, RZ ;  /* 0x000099100a0a7816 */ /* 0x000fe400000000ff */
[----:B------:R-:W-:Y:S01]  /*0840*/  PRMT R17, R4, R17, 0x38 ;  /* 0x0000003804117416 */ /* 0x000fe20000000011 */
[----:B------:R-:W-:Y:S01]  /*0850*/  IMAD R8, R8, 0x67, RZ ;  /* 0x0000006708087824 */ /* 0x000fe200078e02ff */
[----:B------:R-:W-:Y:S01]  /*0860*/  PRMT R6, R6, 0x9910, RZ ;  /* 0x0000991006067816 */ /* 0x000fe200000000ff */
[----:B------:R-:W-:Y:S01]  /*0870*/  IMAD R10, R10, 0x67, RZ ;  /* 0x000000670a0a7824 */ /* 0x000fe200078e02ff */
[----:B------:R-:W-:-:S02]  /*0880*/  LOP3.LUT R4, R2, 0x58, RZ, 0xfc, !PT ;  /* 0x0000005802047812 */ /* 0x000fc400078efcff */
[----:B------:R-:W-:Y:S01]  /*0890*/  LOP3.LUT R8, R8, 0xffff, RZ, 0xc0, !PT ;  /* 0x0000ffff08087812 */ /* 0x000fe200078ec0ff */
[----:B------:R-:W-:Y:S01]  /*08a0*/  IMAD R6, R6, 0x67, RZ ;  /* 0x0000006706067824 */ /* 0x000fe200078e02ff */
[----:B------:R-:W-:Y:S02]  /*08b0*/  PRMT R4, R4, 0x9910, RZ ;  /* 0x0000991004047816 */ /* 0x000fe400000000ff */
[----:B------:R-:W-:Y:S02]  /*08c0*/  LOP3.LUT R10, R10, 0xffff, RZ, 0xc0, !PT ;  /* 0x0000ffff0a0a7812 */ /* 0x000fe400078ec0ff */
[----:B------:R-:W-:Y:S01]  /*08d0*/  LOP3.LUT R6, R6, 0xffff, RZ, 0xc0, !PT ;  /* 0x0000ffff06067812 */ /* 0x000fe200078ec0ff */
[----:B------:R-:W-:Y:S01]  /*08e0*/  IMAD R4, R4, 0x67, RZ ;  /* 0x0000006704047824 */ /* 0x000fe200078e02ff */
[----:B------:R-:W-:Y:S02]  /*08f0*/  SHF.R.U32.HI R8, RZ, 0x9, R8 ;  /* 0x00000009ff087819 */ /* 0x000fe40000011608 */
[----:B------:R-:W-:-:S02]  /*0900*/  SHF.R.U32.HI R10, RZ, 0x9, R10 ;  /* 0x00000009ff0a7819 */ /* 0x000fc4000001160a */
[----:B------:R-:W-:Y:S02]  /*0910*/  SHF.R.U32.HI R6, RZ, 0x9, R6 ;  /* 0x00000009ff067819 */ /* 0x000fe40000011606 */
[----:B------:R-:W-:Y:S02]  /*0920*/  LOP3.LUT R8, R8, 0xffff, RZ, 0xc0, !PT ;  /* 0x0000ffff08087812 */ /* 0x000fe400078ec0ff */
[----:B------:R-:W-:Y:S02]  /*0930*/  LOP3.LUT R4, R4, 0xffff, RZ, 0xc0, !PT ;  /* 0x0000ffff04047812 */ /* 0x000fe400078ec0ff */
[----:B------:R-:W-:Y:S02]  /*0940*/  LOP3.LUT R10, R10, 0xffff, RZ, 0xc0, !PT ;  /* 0x0000ffff0a0a7812 */ /* 0x000fe400078ec0ff */
[----:B------:R-:W-:Y:S02]  /*0950*/  LOP3.LUT R6, R6, 0xffff, RZ, 0xc0, !PT ;  /* 0x0000ffff06067812 */ /* 0x000fe400078ec0ff */
[----:B------:R-:W-:-:S02]  /*0960*/  PRMT R21, R8, R21, 0x38 ;  /* 0x0000003808157416 */ /* 0x000fc40000000015 */
[----:B------:R-:W-:Y:S02]  /*0970*/  SHF.R.U32.HI R4, RZ, 0x9, R4 ;  /* 0x00000009ff047819 */ /* 0x000fe40000011604 */
[----:B------:R-:W-:Y:S02]  /*0980*/  LOP3.LUT R8, R2, 0x88, RZ, 0xfc, !PT ;  /* 0x0000008802087812 */ /* 0x000fe400078efcff */
[----:B------:R-:W-:Y:S02]  /*0990*/  PRMT R23, R10, R23, 0x38 ;  /* 0x000000380a177416 */ /* 0x000fe40000000017 */
[----:B------:R-:W-:Y:S02]  /*09a0*/  LOP3.LUT R10, R2, 0x90, RZ, 0xfc, !PT ;  /* 0x00000090020a7812 */ /* 0x000fe400078efcff */
[----:B------:R-:W-:Y:S02]  /*09b0*/  PRMT R19, R6, R19, 0x38 ;  /* 0x0000003806137416 */ /* 0x000fe40000000013 */
[----:B------:R-:W-:-:S02]  /*09c0*/  LOP3.LUT R4, R4, 0xffff, RZ, 0xc0, !PT ;  /* 0x0000ffff04047812 */ /* 0x000fc400078ec0ff */
        /* <DEDUP_REMOVED lines=26> */
[----:B------:R-:W-:Y:S02]  /*0b70*/  LOP3.LUT R10, R0, 0xff80, RZ, 0xfc, !PT ;  /* 0x0000ff80000a7812 */ /* 0x000fe400078efcff */
[----:B------:R-:W-:-:S02]  /*0b80*/  PRMT R27, R6, R27, 0x38 ;  /* 0x00000038061b7416 */ /* 0x000fc4000000001b */
[----:B------:R-:W-:Y:S02]  /*0b90*/  LOP3.LUT R4, R4, 0xffff, RZ, 0xc0, !PT ;  /* 0x0000ffff04047812 */ /* 0x000fe400078ec0ff */
[----:B------:R-:W-:Y:S02]  /*0ba0*/  LOP3.LUT R6, R8, 0xaf, RZ, 0xc0, !PT ;  /* 0x000000af08067812 */ /* 0x000fe400078ec0ff */
[----:B------:R-:W-:Y:S02]  /*0bb0*/  PRMT R14, R2, 0x9910, RZ ;  /* 0x00009910020e7816 */ /* 0x000fe400000000ff */
[----:B------:R-:W-:Y:S01]  /*0bc0*/  LOP3.LUT R2, R10, 0x8f, RZ, 0xc0, !PT ;  /* 0x0000008f0a027812 */ /* 0x000fe200078ec0ff */
[----:B------:R-:W-:Y:S01]  /*0bd0*/  IMAD R6, R6, 0xcd, RZ ;  /* 0x000000cd06067824 */ /* 0x000fe200078e02ff */
[----:B------:R-:W-:Y:S01]  /*0be0*/  LOP3.LUT R12, R18, 0xbf, RZ, 0xc0, !PT ;  /* 0x000000bf120c7812 */ /* 0x000fe200078ec0ff */
[----:B------:R-:W-:Y:S01]  /*0bf0*/  IMAD R14, R14, 0xcd, RZ ;  /* 0x000000cd0e0e7824 */ /* 0x000fe200078e02ff */
[----:B------:R-:W-:Y:S01]  /*0c00*/  PRMT R29, R4, R29, 0x38 ;  /* 0x00000038041d7416 */ /* 0x000fe2000000001d */
[----:B------:R-:W-:Y:S01]  /*0c10*/  IMAD R2, R2, 0xcd, RZ ;  /* 0x000000cd02027824 */ /* 0x000fe200078e02ff */
[----:B------:R-:W-:Y:S01]  /*0c20*/  LOP3.LUT R4, R16, 0x9f, RZ, 0xc0, !PT ;  /* 0x0000009f10047812 */ /* 0x000fe200078ec0ff */
[----:B------:R-:W-:Y:S01]  /*0c30*/  IMAD R12, R12, 0xcd, RZ ;  /* 0x000000cd0c0c7824 */ /* 0x000fe200078e02ff */
[----:B------:R-:W-:-:S02]  /*0c40*/  SHF.R.U32.HI R6, RZ, 0xb, R6 ;  /* 0x0000000bff067819 */ /* 0x000fc40000011606 */
[----:B------:R-:W-:Y:S01]  /*0c50*/  SHF.R.U32.HI R2, RZ, 0xb, R2 ;  /* 0x0000000bff027819 */ /* 0x000fe20000011602 */
[----:B------:R-:W-:Y:S01]  /*0c60*/  IMAD R4, R4, 0xcd, RZ ;  /* 0x000000cd04047824 */ /* 0x000fe200078e02ff */
[----:B------:R-:W-:Y:S02]  /*0c70*/  SHF.R.U32.HI R12, RZ, 0xb, R12 ;  /* 0x0000000bff0c7819 */ /* 0x000fe4000001160c */
[----:B------:R-:W-:Y:S02]  /*0c80*/  LOP3.LUT R14, R14, 0xffff, RZ, 0xc0, !PT ;  /* 0x0000ffff0e0e7812 */ /* 0x000fe400078ec0ff */
[----:B------:R-:W-:Y:S02]  /*0c90*/  PRMT R24, R6, 0x9910, RZ ;  /* 0x0000991006187816 */ /* 0x000fe400000000ff */
[----:B------:R-:W-:Y:S02]  /*0ca0*/  SHF.R.U32.HI R4, RZ, 0xb, R4 ;  /* 0x0000000bff047819 */ /* 0x000fe40000011604 */
[----:B------:R-:W-:-:S02]  /*0cb0*/  PRMT R22, R2, 0x9910, RZ ;  /* 0x0000991002167816 */ /* 0x000fc400000000ff */
[----:B------:R-:W-:Y:S02]  /*0cc0*/  PRMT R26, R12, 0x9910, RZ ;  /* 0x000099100c1a7816 */ /* 0x000fe400000000ff */
[----:B------:R-:W-:Y:S01]  /*0cd0*/  SHF.R.U32.HI R2, RZ, 0xa, R14 ;  /* 0x0000000aff027819 */ /* 0x000fe2000001160e */
[----:B------:R-:W-:Y:S01]  /*0ce0*/  IMAD.MOV.U32 R14, RZ, RZ, R24 ;  /* 0x000000ffff0e7224 */ /* 0x000fe200078e0018 */
[----:B------:R-:W-:Y:S01]  /*0cf0*/  PRMT R4, R4, 0x9910, RZ ;  /* 0x0000991004047816 */ /* 0x000fe200000000ff */
[----:B------:R-:W-:Y:S01]  /*0d00*/  IMAD.MOV.U32 R6, RZ, RZ, R22 ;  /* 0x000000ffff067224 */ /* 0x000fe200078e0016 */
[----:B------:R-:W-:Y:S01]  /*0d10*/  PRMT R50, R11, 0x5410, R28 ;  /* 0x000054100b327816 */ /* 0x000fe2000000001c */
[----:B------:R-:W-:Y:S01]  /*0d20*/  IMAD.MOV.U32 R22, RZ, RZ, R26 ;  /* 0x000000ffff167224 */ /* 0x000fe200078e001a */
[--C-:B------:R-:W-:Y:S01]  /*0d30*/  PRMT R52, R9, 0x5410, R28.reuse ;  /* 0x0000541009347816 */ /* 0x100fe2000000001c */
[----:B------:R-:W-:Y:S01]  /*0d40*/  IMAD R14, R14, 0xa, RZ ;  /* 0x0000000a0e0e7824 */ /* 0x000fe200078e02ff */
[----:B------:R-:W-:Y:S01]  /*0d50*/  PRMT R48, R17, 0x5410, R28 ;  /* 0x0000541011307816 */ /* 0x000fe2000000001c */
[----:B------:R-:W-:Y:S01]  /*0d60*/  IMAD.MOV.U32 R12, RZ, RZ, R4 ;  /* 0x000000ffff0c7224 */ /* 0x000fe200078e0004 */
[----:B------:R-:W-:Y:S01]  /*0d70*/  LOP3.LUT R4, R2, 0xffff, RZ, 0xc0, !PT ;  /* 0x0000ffff02047812 */ /* 0x000fe200078ec0ff */
[----:B------:R-:W-:Y:S01]  /*0d80*/  IMAD R22, R22, 0xa, RZ ;  /* 0x0000000a16167824 */ /* 0x000fe200078e02ff */
[----:B------:R-:W-:Y:S01]  /*0d90*/  PRMT R44, R15, 0x5410, R28 ;  /* 0x000054100f2c7816 */ /* 0x000fe2000000001c */
[----:B------:R-:W-:Y:S01]  /*0da0*/  IMAD.MOV R14, RZ, RZ, -R14 ;  /* 0x000000ffff0e7224 */ /* 0x000fe200078e0a0e */
[----:B------:R-:W-:Y:S01]  /*0db0*/  LOP3.LUT R15, R0, 0xffc0, RZ, 0xfc, !PT ;  /* 0x0000ffc0000f7812 */ /* 0x000fe200078efcff */
[----:B------:R-:W-:Y:S01]  /*0dc0*/  IMAD R12, R12, 0xa, RZ ;  /* 0x0000000a0c0c7824 */ /* 0x000fe200078e02ff */
[----:B------:R-:W-:Y:S01]  /*0dd0*/  PRMT R42, R19, 0x5410, R28 ;  /* 0x00005410132a7816 */ /* 0x000fe2000000001c */
[----:B------:R-:W-:Y:S01]  /*0de0*/  IMAD R2, R6, 0xa, RZ ;  /* 0x0000000a06027824 */ /* 0x000fe200078e02ff */
[----:B------:R-:W-:Y:S01]  /*0df0*/  PRMT R17, R14, 0x7710, RZ ;  /* 0x000077100e117816 */ /* 0x000fe200000000ff */
[----:B------:R-:W-:Y:S01]  /*0e00*/  IMAD.MOV R11, RZ, RZ, -R22 ;  /* 0x000000ffff0b7224 */ /* 0x000fe200078e0a16 */
[----:B------:R-:W-:Y:S01]  /*0e10*/  PRMT R46, R13, 0x5410, R28 ;  /* 0x000054100d2e7816 */ /* 0x000fe2000000001c */
[----:B------:R-:W-:Y:S01]  /*0e20*/  IMAD.MOV R9, RZ, RZ, -R12 ;  /* 0x000000ffff097224 */ /* 0x000fe200078e0a0c */
[----:B------:R-:W-:Y:S01]  /*0e30*/  LOP3.LUT R14, R0, 0xffd0, RZ, 0xfc, !PT ;  /* 0x0000ffd0000e7812 */ /* 0x000fe200078efcff */
[----:B------:R-:W-:Y:S01]  /*0e40*/  IMAD.MOV R24, RZ, RZ, -R2 ;  /* 0x000000ffff187224 */ /* 0x000fe200078e0a02 */
[----:B------:R-:W-:Y:S01]  /*0e50*/  PRMT R11, R11, 0x7710, RZ ;  /* 0x000077100b0b7816 */ /* 0x000fe200000000ff */
[----:B------:R-:W-:Y:S01]  /*0e60*/  IMAD.IADD R17, R8, 0x1, R17 ;  /* 0x0000000108117824 */ /* 0x000fe200078e0211 */
[----:B------:R-:W-:-:S02]  /*0e70*/  PRMT R9, R9, 0x7710, RZ ;  /* 0x0000771009097816 */ /* 0x000fc400000000ff */
[----:B------:R-:W-:Y:S01]  /*0e80*/  PRMT R19, R24, 0x7710, RZ ;  /* 0x0000771018137816 */ /* 0x000fe200000000ff */
[----:B------:R-:W-:Y:S01]  /*0e90*/  IMAD.IADD R18, R18, 0x1, R11 ;  /* 0x0000000112127824 */ /* 0x000fe200078e020b */
[----:B------:R-:W-:Y:S01]  /*0ea0*/  LOP3.LUT R8, R15, 0xcf, RZ, 0xc0, !PT ;  /* 0x000000cf0f087812 */ /* 0x000fe200078ec0ff */
[----:B------:R-:W-:Y:S01]  /*0eb0*/  IMAD.IADD R16, R16, 0x1, R9 ;  /* 0x0000000110107824 */ /* 0x000fe200078e0209 */
[----:B------:R-:W-:Y:S01]  /*0ec0*/  LOP3.LUT R13, R0, 0xffe0, RZ, 0xfc, !PT ;  /* 0x0000ffe0000d7812 */ /* 0x000fe200078efcff */
[----:B------:R-:W-:Y:S01]  /*0ed0*/  IMAD.IADD R19, R10, 0x1, R19 ;  /* 0x000000010a137824 */ /* 0x000fe200078e0213 */
[----:B------:R-:W-:Y:S01]  /*0ee0*/  PRMT R40, R21, 0x5410, R28 ;  /* 0x0000541015287816 */ /* 0x000fe2000000001c */
[----:B------:R-:W-:Y:S01]  /*0ef0*/  IMAD R8, R8, 0xcd, RZ ;  /* 0x000000cd08087824 */ /* 0x000fe200078e02ff */
[C---:B------:R-:W-:Y:S02]  /*0f00*/  LOP3.LUT R11, R0.reuse, 0xfff0, RZ, 0xfc, !PT ;  /* 0x0000fff0000b7812 */ /* 0x040fe400078efcff */
[----:B------:R-:W-:-:S02]  /*0f10*/  LOP3.LUT R21, R0, 0x100, RZ, 0xfc, !PT ;  /* 0x0000010000157812 */ /* 0x000fc400078efcff */
[----:B------:R-:W-:Y:S02]  /*0f20*/  LOP3.LUT R9, R14, 0xdf, RZ, 0xc0, !PT ;  /* 0x000000df0e097812 */ /* 0x000fe400078ec0ff */
[----:B------:R-:W-:Y:S02]  /*0f30*/  LOP3.LUT R10, R13, 0xef, RZ, 0xc0, !PT ;  /* 0x000000ef0d0a7812 */ /* 0x000fe400078ec0ff */
[----:B------:R-:W-:Y:S01]  /*0f40*/  LOP3.LUT R12, R11, 0xff, RZ, 0xc0, !PT ;  /* 0x000000ff0b0c7812 */ /* 0x000fe200078ec0ff */
[----:B------:R-:W-:Y:S01]  /*0f50*/  IMAD R9, R9, 0xcd, RZ ;  /* 0x000000cd09097824 */ /* 0x000fe200078e02ff */
[----:B------:R-:W-:Y:S01]  /*0f60*/  LOP3.LUT R22, R21, 0xffff, RZ, 0xc0, !PT ;  /* 0x0000ffff15167812 */ /* 0x000fe200078ec0ff */
[----:B------:R-:W-:Y:S01]  /*0f70*/  IMAD R10, R10, 0xcd, RZ ;  /* 0x000000cd0a0a7824 */ /* 0x000fe200078e02ff */
[----:B------:R-:W-:Y:S01]  /*0f80*/  SHF.R.U32.HI R8, RZ, 0xb, R8 ;  /* 0x0000000bff087819 */ /* 0x000fe20000011608 */
[----:B------:R-:W-:Y:S01]  /*0f90*/  IMAD R12, R12, 0xcd, RZ ;  /* 0x000000cd0c0c7824 */ /* 0x000fe200078e02ff */
[----:B------:R-:W-:Y:S01]  /*0fa0*/  SHF.R.U32.HI R9, RZ, 0xb, R9 ;  /* 0x0000000bff097819 */ /* 0x000fe20000011609 */
[----:B------:R-:W-:Y:S01]  /*0fb0*/  IMAD R22, R22, 0x199a, RZ ;  /* 0x0000199a16167824 */ /* 0x000fe200078e02ff */
[----:B------:R-:W-:-:S02]  /*0fc0*/  PRMT R8, R8, 0x9910, RZ ;  /* 0x0000991008087816 */ /* 0x000fc400000000ff */
[----:B------:R-:W-:Y:S02]  /*0fd0*/  SHF.R.U32.HI R10, RZ, 0xb, R10 ;  /* 0x0000000bff0a7819 */ /* 0x000fe4000001160a */
[----:B------:R-:W-:Y:S01]  /*0fe0*/  SHF.R.U32.HI R12, RZ, 0xb, R12 ;  /* 0x0000000bff0c7819 */ /* 0x000fe2000001160c */
[----:B------:R-:W-:Y:S01]  /*0ff0*/  IMAD R8, R8, 0xa, RZ ;  /* 0x0000000a08087824 */ /* 0x000fe200078e02ff */
[----:B------:R-:W-:Y:S02]  /*1000*/  SHF.R.U32.HI R22, RZ, 0x10, R22 ;  /* 0x00000010ff167819 */ /* 0x000fe40000011616 */
[----:B------:R-:W-:Y:S02]  /*1010*/  PRMT R9, R9, 0x9910, RZ ;  /* 0x0000991009097816 */ /* 0x000fe400000000ff */
[----:B------:R-:W-:Y:S02]  /*1020*/  PRMT R10, R10, 0x9910, RZ ;  /* 0x000099100a0a7816 */ /* 0x000fe400000000ff */
[----:B------:R-:W-:-:S02]  /*1030*/  PRMT R6, R23, 0x5410, R28 ;  /* 0x0000541017067816 */ /* 0x000fc4000000001c */
[----:B------:R-:W-:Y:S02]  /*1040*/  PRMT R12, R12, 0x9910, RZ ;  /* 0x000099100c0c7816 */ /* 0x000fe400000000ff */
[----:B------:R-:W-:Y:S01]  /*1050*/  PRMT R23, R22, 0x9910, RZ ;  /* 0x0000991016177816 */ /* 0x000fe200000000ff */
[----:B------:R-:W-:Y:S01]  /*1060*/  IMAD.MOV R22, RZ, RZ, -R8 ;  /* 0x000000ffff167224 */ /* 0x000fe200078e0a08 */
[----:B------:R-:W-:Y:S01]  /*1070*/  LOP3.LUT R24, R0, 0x10, RZ, 0xfc, !PT ;  /* 0x0000001000187812 */ /* 0x000fe200078efcff */
[----:B------:R-:W-:Y:S01]  /*1080*/  IMAD R8, R9, 0xa, RZ ;  /* 0x0000000a09087824 */ /* 0x000fe200078e02ff */
[----:B------:R-:W-:Y:S01]  /*1090*/  PRMT R2, R25, 0x5410, R28 ;  /* 0x0000541019027816 */ /* 0x000fe2000000001c */
[----:B------:R-:W-:Y:S01]  /*10a0*/  IMAD R9, R10, 0xa, RZ ;  /* 0x0000000a0a097824 */ /* 0x000fe200078e02ff */
[----:B------:R-:W-:Y:S01]  /*10b0*/  PRMT R22, R22, 0x7710, RZ ;  /* 0x0000771016167816 */ /* 0x000fe200000000ff */
[----:B------:R-:W-:Y:S01]  /*10c0*/  IMAD R10, R12, 0xa, RZ ;  /* 0x0000000a0c0a7824 */ /* 0x000fe200078e02ff */
[C---:B------:R-:W-:Y:S01]  /*10d0*/  LOP3.LUT R25, R0.reuse, 0x20, RZ, 0xfc, !PT ;  /* 0x0000002000197812 */ /* 0x040fe200078efcff */
[----:B------:R-:W-:Y:S01]  /*10e0*/  IMAD R12, R23, 0xa, RZ ;  /* 0x0000000a170c7824 */ /* 0x000fe200078e02ff */
[----:B------:R-:W-:Y:S01]  /*10f0*/  LOP3.LUT R23, R0, 0x120, RZ, 0xfc, !PT ;  /* 0x0000012000177812 */ /* 0x000fe200078efcff */
[----:B------:R-:W-:Y:S01]  /*1100*/  IMAD.IADD R15, R15, 0x1, R22 ;  /* 0x000000010f0f7824 */ /* 0x000fe200078e0216 */
[----:B------:R-:W-:Y:S01]  /*1110*/  PRMT R33, R4, R33, 0x38 ;  /* 0x0000003804217416 */ /* 0x000fe20000000021 */
[----:B------:R-:W-:Y:S01]  /*1120*/  IMAD.MOV R12, RZ, RZ, -R12 ;  /* 0x000000ffff0c7224 */ /* 0x000fe200078e0a0c */
[----:B------:R-:W-:Y:S01]  /*1130*/  LOP3.LUT R26, R23, 0xffff, RZ, 0xc0, !PT ;  /* 0x0000ffff171a7812 */ /* 0x000fe200078ec0ff */
[----:B------:R-:W-:Y:S01]  /*1140*/  IMAD.MOV R8, RZ, RZ, -R8 ;  /* 0x000000ffff087224 */ /* 0x000fe200078e0a08 */
[----:B------:R-:W-:Y:S01]  /*1150*/  PRMT R54, R7, 0x5410, R28 ;  /* 0x0000541007367816 */ /* 0x000fe2000000001c */
[----:B------:R-:W-:Y:S01]  /*1160*/  IMAD.MOV R22, RZ, RZ, -R9 ;  /* 0x000000ffff167224 */ /* 0x000fe200078e0a09 */
[----:B------:R-:W-:Y:S01]  /*1170*/  PRMT R12, R12, 0x7710, RZ ;  /* 0x000077100c0c7816 */ /* 0x000fe200000000ff */
[----:B------:R-:W-:Y:S01]  /*1180*/  IMAD.MOV R10, RZ, RZ, -R10 ;  /* 0x000000ffff0a7224 */ /* 0x000fe200078e0a0a */
[----:B------:R-:W-:Y:S01]  /*1190*/  PRMT R9, R8, 0x7710, RZ ;  /* 0x0000771008097816 */ /* 0x000fe200000000ff */
[----:B------:R-:W-:Y:S01]  /*11a0*/  IMAD R26, R26, 0x199a, RZ ;  /* 0x0000199a1a1a7824 */ /* 0x000fe200078e02ff */
[----:B------:R-:W-:Y:S01]  /*11b0*/  PRMT R8, R22, 0x7710, RZ ;  /* 0x0000771016087816 */ /* 0x000fe200000000ff */
[----:B------:R-:W-:Y:S01]  /*11c0*/  IMAD.IADD R12, R21, 0x1, R12 ;  /* 0x00000001150c7824 */ /* 0x000fe200078e020c */
[----:B------:R-:W-:Y:S01]  /*11d0*/  PRMT R10, R10, 0x7710, RZ ;  /* 0x000077100a0a7816 */ /* 0x000fe200000000ff */
[----:B------:R-:W-:Y:S01]  /*11e0*/  IMAD.IADD R14, R14, 0x1, R9 ;  /* 0x000000010e0e7824 */ /* 0x000fe200078e0209 */
[----:B------:R-:W-:Y:S01]  /*11f0*/  LOP3.LUT R21, R0, 0x110, RZ, 0xfc, !PT ;  /* 0x0000011000157812 */ /* 0x000fe200078efcff */
[----:B------:R-:W-:Y:S01]  /*1200*/  IMAD.IADD R13, R13, 0x1, R8 ;  /* 0x000000010d0d7824 */ /* 0x000fe200078e0208 */
[----:B------:R-:W-:Y:S01]  /*1210*/  PRMT R4, R27, 0x5410, R28 ;  /* 0x000054101b047816 */ /* 0x000fe2000000001c */
[----:B------:R-:W-:Y:S01]  /*1220*/  IMAD.IADD R8, R11, 0x1, R10 ;  /* 0x000000010b087824 */ /* 0x000fe200078e020a */
[----:B------:R-:W-:-:S02]  /*1230*/  LOP3.LUT R9, R21, 0xffff, RZ, 0xc0, !PT ;  /* 0x0000ffff15097812 */ /* 0x000fc400078ec0ff */
[----:B------:R-:W-:Y:S02]  /*1240*/  PRMT R10, R24, 0x9910, RZ ;  /* 0x00009910180a7816 */ /* 0x000fe400000000ff */
[----:B------:R-:W-:Y:S01]  /*1250*/  LOP3.LUT R11, R0, 0x130, RZ, 0xfc, !PT ;  /* 0x00000130000b7812 */ /* 0x000fe200078efcff */
[----:B------:R-:W-:Y:S01]  /*1260*/  IMAD R22, R9, 0x199a, RZ ;  /* 0x0000199a09167824 */ /* 0x000fe200078e02ff */
[----:B------:R-:W-:Y:S01]  /*1270*/  PRMT R7, R29, 0x5410, R28 ;  /* 0x000054101d077816 */ /* 0x000fe2000000001c */
[----:B------:R-:W-:Y:S01]  /*1280*/  IMAD.MOV.U32 R9, RZ, RZ, R10 ;  /* 0x000000ffff097224 */ /* 0x000fe200078e000a */
[----:B------:R-:W-:Y:S02]  /*1290*/  LOP3.LUT R27, R11, 0xffff, RZ, 0xc0, !PT ;  /* 0x0000ffff0b1b7812 */ /* 0x000fe400078ec0ff */
[----:B------:R-:W-:Y:S01]  /*12a0*/  PRMT R29, R25, 0x9910, RZ ;  /* 0x00009910191d7816 */ /* 0x000fe200000000ff */
[----:B------:R-:W-:Y:S01]  /*12b0*/  IMAD R9, R9, 0x1a, RZ ;  /* 0x0000001a09097824 */ /* 0x000fe200078e02ff */
[----:B------:R-:W-:Y:S01]  /*12c0*/  SHF.R.U32.HI R22, RZ, 0x10, R22 ;  /* 0x00000010ff167819 */ /* 0x000fe20000011616 */
[----:B------:R-:W-:Y:S01]  /*12d0*/  IMAD R27, R27, 0x199a, RZ ;  /* 0x0000199a1b1b7824 */ /* 0x000fe200078e02ff */
[----:B------:R-:W-:Y:S01]  /*12e0*/  SHF.R.U32.HI R26, RZ, 0x10, R26 ;  /* 0x00000010ff1a7819 */ /* 0x000fe2000001161a */
[----:B------:R-:W-:Y:S01]  /*12f0*/  IMAD.MOV.U32 R10, RZ, RZ, R29 ;  /* 0x000000ffff0a7224 */ /* 0x000fe200078e001d */
[----:B------:R-:W-:-:S02]  /*1300*/  PRMT R29, R22, 0x9910, RZ ;  /* 0x00009910161d7816 */ /* 0x000fc400000000ff */
[----:B------:R-:W-:Y:S01]  /*1310*/  LOP3.LUT R9, R9, 0xffff, RZ, 0xc0, !PT ;  /* 0x0000ffff09097812 */ /* 0x000fe200078ec0ff */
[----:B------:R-:W-:Y:S01]  /*1320*/  IMAD R10, R10, 0x1a, RZ ;  /* 0x0000001a0a0a7824 */ /* 0x000fe200078e02ff */
[----:B------:R-:W-:Y:S02]  /*1330*/  SHF.R.U32.HI R22, RZ, 0x10, R27 ;  /* 0x00000010ff167819 */ /* 0x000fe4000001161b */
[----:B------:R-:W-:Y:S01]  /*1340*/  PRMT R27, R26, 0x9910, RZ ;  /* 0x000099101a1b7816 */ /* 0x000fe200000000ff */
[----:B------:R-:W-:Y:S01]  /*1350*/  IMAD.MOV.U32 R26, RZ, RZ, R29 ;  /* 0x000000ffff1a7224 */ /* 0x000fe200078e001d */
[----:B------:R-:W-:Y:S02]  /*1360*/  SHF.R.U32.HI R9, RZ, 0x8, R9 ;  /* 0x00000008ff097819 */ /* 0x000fe40000011609 */
[----:B------:R-:W-:Y:S01]  /*1370*/  PRMT R30, R22, 0x9910, RZ ;  /* 0x00009910161e7816 */ /* 0x000fe200000000ff */
[----:B------:R-:W-:Y:S01]  /*1380*/  IMAD R22, R26, 0xa, RZ ;  /* 0x0000000a1a167824 */ /* 0x000fe200078e02ff */
[----:B------:R-:W-:-:S02]  /*1390*/  LOP3.LUT R10, R10, 0xffff, RZ, 0xc0, !PT ;  /* 0x0000ffff0a0a7812 */ /* 0x000fc400078ec0ff */
[----:B------:R-:W-:Y:S01]  /*13a0*/  PRMT R29, R9, 0x9910, RZ ;  /* 0x00009910091d7816 */ /* 0x000fe200000000ff */
[----:B------:R-:W-:Y:S01]  /*13b0*/  IMAD R9, R27, 0xa, RZ ;  /* 0x0000000a1b097824 */ /* 0x000fe200078e02ff */
[----:B------:R-:W-:Y:S01]  /*13c0*/  SHF.R.U32.HI R10, RZ, 0x8, R10 ;  /* 0x00000008ff0a7819 */ /* 0x000fe2000001160a */
[----:B------:R-:W-:Y:S01]  /*13d0*/  IMAD.MOV.U32 R26, RZ, RZ, R30 ;  /* 0x000000ffff1a7224 */ /* 0x000fe200078e001e */
[----:B------:R-:W-:Y:S01]  /*13e0*/  PRMT R56, R3, 0x5410, R28 ;  /* 0x0000541003387816 */ /* 0x000fe2000000001c */
[----:B------:R-:W-:Y:S01]  /*13f0*/  IMAD.MOV R30, RZ, RZ, -R22 ;  /* 0x000000ffff1e7224 */ /* 0x000fe200078e0a16 */
[----:B------:R-:W-:Y:S01]  /*1400*/  PRMT R27, R10, 0x9910, RZ ;  /* 0x000099100a1b7816 */ /* 0x000fe200000000ff */
[----:B------:R-:W-:Y:S01]  /*1410*/  IMAD.MOV.U32 R22, RZ, RZ, R29 ;  /* 0x000000ffff167224 */ /* 0x000fe200078e001d */
[--C-:B------:R-:W-:Y:S01]  /*1420*/  PRMT R3, R31, 0x5410, R28.reuse ;  /* 0x000054101f037816 */ /* 0x100fe2000000001c */
[----:B------:R-:W-:Y:S01]  /*1430*/  IMAD.MOV R29, RZ, RZ, -R9 ;  /* 0x000000ffff1d7224 */ /* 0x000fe200078e0a09 */
[----:B------:R-:W-:Y:S01]  /*1440*/  PRMT R10, R30, 0x7710, RZ ;  /* 0x000077101e0a7816 */ /* 0x000fe200000000ff */
[----:B------:R-:W-:Y:S01]  /*1450*/  IMAD R26, R26, 0xa, RZ ;  /* 0x0000000a1a1a7824 */ /* 0x000fe200078e02ff */
[----:B------:R-:W-:Y:S01]  /*1460*/  PRMT R55, R55, 0x5410, R28 ;  /* 0x0000541037377816 */ /* 0x000fe2000000001c */
[----:B------:R-:W-:Y:S01]  /*1470*/  IMAD.MOV.U32 R9, RZ, RZ, R27 ;  /* 0x000000ffff097224 */ /* 0x000fe200078e001b */
[----:B------:R-:W-:Y:S01]  /*1480*/  PRMT R30, R29, 0x7710, RZ ;  /* 0x000077101d1e7816 */ /* 0x000fe200000000ff */
[----:B------:R-:W-:Y:S01]  /*1490*/  IMAD.MOV R26, RZ, RZ, -R26 ;  /* 0x000000ffff1a7224 */ /* 0x000fe200078e0a1a */
[----:B------:R-:W-:Y:S01]  /*14a0*/  LOP3.LUT R27, R0, 0x30, RZ, 0xfc, !PT ;  /* 0x00000030001b7812 */ /* 0x000fe200078efcff */
[----:B------:R-:W-:Y:S01]  /*14b0*/  IMAD.IADD R10, R21, 0x1, R10 ;  /* 0x00000001150a7824 */ /* 0x000fe200078e020a */
[--C-:B------:R-:W-:Y:S01]  /*14c0*/  PRMT R51, R51, 0x5410, R28.reuse ;  /* 0x0000541033337816 */ /* 0x100fe2000000001c */
[----:B------:R-:W-:Y:S01]  /*14d0*/  IMAD R21, R22, 0xa, RZ ;  /* 0x0000000a16157824 */ /* 0x000fe200078e02ff */
[----:B------:R-:W-:Y:S01]  /*14e0*/  PRMT R26, R26, 0x7710, RZ ;  /* 0x000077101a1a7816 */ /* 0x000fe200000000ff */
[----:B------:R-:W-:Y:S01]  /*14f0*/  IMAD R22, R9, 0xa, RZ ;  /* 0x0000000a09167824 */ /* 0x000fe200078e02ff */
[----:B------:R-:W-:Y:S01]  /*1500*/  PRMT R47, R47, 0x5410, R28 ;  /* 0x000054102f2f7816 */ /* 0x000fe2000000001c */
[----:B------:R-:W-:Y:S01]  /*1510*/  IMAD.IADD R9, R23, 0x1, R30 ;  /* 0x0000000117097824 */ /* 0x000fe200078e021e */
[----:B------:R-:W-:Y:S01]  /*1520*/  PRMT R23, R27, 0x9910, RZ ;  /* 0x000099101b177816 */ /* 0x000fe200000000ff */
[----:B------:R-:W-:Y:S01]  /*1530*/  IMAD.MOV R21, RZ, RZ, -R21 ;  /* 0x000000ffff157224 */ /* 0x000fe200078e0a15 */
[----:B------:R-:W-:Y:S01]  /*1540*/  PRMT R43, R43, 0x5410, R28 ;  /* 0x000054102b2b7816 */ /* 0x000fe2000000001c */
[----:B------:R-:W-:Y:S01]  /*1550*/  IMAD.MOV R22, RZ, RZ, -R22 ;  /* 0x000000ffff167224 */ /* 0x000fe200078e0a16 */
[----:B------:R-:W-:Y:S01]  /*1560*/  PRMT R28, R33, 0x5410, R28 ;  /* 0x00005410211c7816 */ /* 0x000fe2000000001c */
[----:B------:R-:W-:Y:S01]  /*1570*/  IMAD.IADD R11, R11, 0x1, R26 ;  /* 0x000000010b0b7824 */ /* 0x000fe200078e021a */
[----:B------:R-:W-:Y:S01]  /*1580*/  PRMT R21, R21, 0x7710, RZ ;  /* 0x0000771015157816 */ /* 0x000fe200000000ff */
[----:B------:R-:W-:Y:S01]  /*1590*/  IMAD.MOV.U32 R26, RZ, RZ, R23 ;  /* 0x000000ffff1a7224 */ /* 0x000fe200078e0017 */
[----:B------:R-:W-:-:S02]  /*15a0*/  PRMT R22, R22, 0x7710, RZ ;  /* 0x0000771016167816 */ /* 0x000fc400000000ff */
[----:B------:R-:W-:Y:S01]  /*15b0*/  LOP3.LUT R23, R0, 0x60, RZ, 0xfc, !PT ;  /* 0x0000006000177812 */ /* 0x000fe200078efcff */
[----:B------:R-:W-:Y:S01]  /*15c0*/  IMAD R26, R26, 0x1a, RZ ;  /* 0x0000001a1a1a7824 */ /* 0x000fe200078e02ff */
[----:B------:R-:W-:Y:S01]  /*15d0*/  PRMT R20, R20, 0x5410, R12 ;  /* 0x0000541014147816 */ /* 0x000fe2000000000c */
[----:B------:R-:W-:Y:S01]  /*15e0*/  IMAD.IADD R24, R24, 0x1, R21 ;  /* 0x0000000118187824 */ /* 0x000fe200078e0215 */
[----:B------:R-:W-:Y:S01]  /*15f0*/  LOP3.LUT R21, R0, 0x40, RZ, 0xfc, !PT ;  /* 0x0000004000157812 */ /* 0x000fe200078efcff */
[----:B------:R-:W-:Y:S01]  /*1600*/  IMAD.IADD R25, R25, 0x1, R22 ;  /* 0x0000000119197824 */ /* 0x000fe200078e0216 */
[----:B------:R-:W-:Y:S01]  /*1610*/  LOP3.LUT R26, R26, 0xffff, RZ, 0xc0, !PT ;  /* 0x0000ffff1a1a7812 */ /* 0x000fe200078ec0ff */
[----:B------:R-:W-:Y:S01]  /*1620*/  IDP.2A.LO.U16.U8 R4, R20, R4, RZ ;  /* 0x0000000414047226 */ /* 0x000fe200000010ff */
[----:B------:R-:W-:Y:S02]  /*1630*/  LOP3.LUT R22, R0, 0x50, RZ, 0xfc, !PT ;  /* 0x0000005000167812 */ /* 0x000fe400078efcff */
[----:B------:R-:W-:-:S02]  /*1640*/  PRMT R29, R21, 0x9910, RZ ;  /* 0x00009910151d7816 */ /* 0x000fc400000000ff */
[----:B------:R-:W-:Y:S02]  /*1650*/  LOP3.LUT R0, R0, 0x70, RZ, 0xfc, !PT ;  /* 0x0000007000007812 */ /* 0x000fe400078efcff */
[----:B------:R-:W-:Y:S01]  /*1660*/  SHF.R.U32.HI R26, RZ, 0x8, R26 ;  /* 0x00000008ff1a7819 */ /* 0x000fe2000001161a */
[----:B------:R-:W-:Y:S01]  /*1670*/  IMAD R29, R29, 0x67, RZ ;  /* 0x000000671d1d7824 */ /* 0x000fe200078e02ff */
[----:B------:R-:W-:Y:S02]  /*1680*/  PRMT R30, R22, 0x9910, RZ ;  /* 0x00009910161e7816 */ /* 0x000fe400000000ff */
[----:B------:R-:W-:Y:S02]  /*1690*/  PRMT R32, R0, 0x9910, RZ ;  /* 0x0000991000207816 */ /* 0x000fe400000000ff */
        /* <DEDUP_REMOVED lines=8> */
[----:B------:R-:W-:-:S02]  /*1720*/  SHF.R.U32.HI R29, RZ, 0xa, R29 ;  /* 0x0000000aff1d7819 */ /* 0x000fc4000001161d */
[----:B------:R-:W-:Y:S01]  /*1730*/  LOP3.LUT R34, R32, 0xffff, RZ, 0xc0, !PT ;  /* 0x0000ffff20227812 */ /* 0x000fe200078ec0ff */
[----:B------:R-:W-:Y:S01]  /*1740*/  IMAD.MOV R32, RZ, RZ, -R26 ;  /* 0x000000ffff207224 */ /* 0x000fe200078e0a1a */
[----:B------:R-:W-:Y:S02]  /*1750*/  LOP3.LUT R33, R31, 0xffff, RZ, 0xc0, !PT ;  /* 0x0000ffff1f217812 */ /* 0x000fe400078ec0ff */
[----:B------:R-:W-:Y:S02]  /*1760*/  PRMT R31, R29, 0x9910, RZ ;  /* 0x000099101d1f7816 */ /* 0x000fe400000000ff */
[----:B------:R-:W-:Y:S02]  /*1770*/  SHF.R.U32.HI R26, RZ, 0xa, R30 ;  /* 0x0000000aff1a7819 */ /* 0x000fe4000001161e */
[----:B------:R-:W-:Y:S02]  /*1780*/  PRMT R32, R32, 0x7710, RZ ;  /* 0x0000771020207816 */ /* 0x000fe400000000ff */
[----:B------:R-:W-:-:S02]  /*1790*/  SHF.R.U32.HI R29, RZ, 0xa, R33 ;  /* 0x0000000aff1d7819 */ /* 0x000fc40000011621 */
[----:B------:R-:W-:Y:S01]  /*17a0*/  SHF.R.U32.HI R30, RZ, 0xa, R34 ;  /* 0x0000000aff1e7819 */ /* 0x000fe20000011622 */
[----:B------:R-:W-:Y:S01]  /*17b0*/  IMAD.IADD R27, R27, 0x1, R32 ;  /* 0x000000011b1b7824 */ /* 0x000fe200078e0220 */
[----:B------:R-:W-:Y:S01]  /*17c0*/  PRMT R33, R26, 0x9910, RZ ;  /* 0x000099101a217816 */ /* 0x000fe200000000ff */
[----:B------:R-:W-:Y:S01]  /*17d0*/  IMAD R26, R31, 0xa, RZ ;  /* 0x0000000a1f1a7824 */ /* 0x000fe200078e02ff */
[----:B------:R-:W-:Y:S02]  /*17e0*/  PRMT R31, R29, 0x9910, RZ ;  /* 0x000099101d1f7816 */ /* 0x000fe400000000ff */
[----:B------:R-:W-:Y:S01]  /*17f0*/  PRMT R32, R30, 0x9910, RZ ;  /* 0x000099101e207816 */ /* 0x000fe200000000ff */
[----:B------:R-:W-:Y:S01]  /*1800*/  IMAD.MOV R26, RZ, RZ, -R26 ;  /* 0x000000ffff1a7224 */ /* 0x000fe200078e0a1a */
[----:B------:R-:W-:Y:S01]  /*1810*/  PRMT R20, R20, 0x5410, R10 ;  /* 0x0000541014147816 */ /* 0x000fe2000000000a */
[----:B------:R-:W-:Y:S01]  /*1820*/  IMAD.MOV.U32 R29, RZ, RZ, R33 ;  /* 0x000000ffff1d7224 */ /* 0x000fe200078e0021 */
[----:B------:R-:W-:Y:S01]  /*1830*/  LOP3.LUT R33, R8, 0xff, RZ, 0xc0, !PT ;  /* 0x000000ff08217812 */ /* 0x000fe200078ec0ff */
[----:B------:R-:W-:Y:S01]  /*1840*/  IMAD.MOV.U32 R30, RZ, RZ, R31 ;  /* 0x000000ffff1e7224 */ /* 0x000fe200078e001f */
[----:B------:R-:W-:Y:S01]  /*1850*/  LOP3.LUT R77, R36, 0x7, RZ, 0xc0, !PT ;  /* 0x00000007244d7812 */ /* 0x000fe200078ec0ff */
[----:B------:R-:W-:Y:S01]  /*1860*/  IMAD.MOV.U32 R31, RZ, RZ, R32 ;  /* 0x000000ffff1f7224 */ /* 0x000fe200078e0020 */
[----:B------:R-:W-:Y:S01]  /*1870*/  PRMT R32, R26, 0x7710, RZ ;  /* 0x000077101a207816 */ /* 0x000fe200000000ff */
[----:B------:R-:W-:-:S02]  /*1880*/  IMAD R26, R29, 0xa, RZ ;  /* 0x0000000a1d1a7824 */ /* 0x000fc400078e02ff */
[----:B------:R-:W-:Y:S02]  /*1890*/  IMAD R29, R30, 0xa, RZ ;  /* 0x0000000a1e1d7824 */ /* 0x000fe400078e02ff */
[----:B------:R-:W-:Y:S02]  /*18a0*/  IMAD R30, R31, 0xa, RZ ;  /* 0x0000000a1f1e7824 */ /* 0x000fe400078e02ff */
[----:B------:R-:W-:Y:S02]  /*18b0*/  IMAD.MOV R26, RZ, RZ, -R26 ;  /* 0x000000ffff1a7224 */ /* 0x000fe400078e0a1a */
[----:B------:R-:W-:Y:S02]  /*18c0*/  IMAD.MOV R31, RZ, RZ, -R29 ;  /* 0x000000ffff1f7224 */ /* 0x000fe400078e0a1d */
[C---:B------:R-:W-:Y:S01]  /*18d0*/  IDP.2A.LO.U16.U8 R3, R20.reuse, R3, RZ ;  /* 0x0000000314037226 */ /* 0x040fe200000010ff */
[----:B------:R-:W-:Y:S01]  /*18e0*/  PRMT R20, R20, 0x5410, R9 ;  /* 0x0000541014147816 */ /* 0x000fe20000000009 */
[----:B------:R-:W-:Y:S01]  /*18f0*/  IMAD.MOV R30, RZ, RZ, -R30 ;  /* 0x000000ffff1e7224 */ /* 0x000fe200078e0a1e */
[----:B------:R-:W-:Y:S01]  /*1900*/  PRMT R29, R26, 0x7710, RZ ;  /* 0x000077101a1d7816 */ /* 0x000fe200000000ff */
[----:B------:R-:W-:Y:S01]  /*1910*/  IMAD.IADD R21, R21, 0x1, R32 ;  /* 0x0000000115157824 */ /* 0x000fe200078e0220 */
[----:B------:R-:W-:Y:S01]  /*1920*/  PRMT R26, R31, 0x7710, RZ ;  /* 0x000077101f1a7816 */ /* 0x000fe200000000ff */
[----:B------:R-:W-:Y:S01]  /*1930*/  IDP.2A.LO.U16.U8 R2, R20, R2, RZ ;  /* 0x0000000214027226 */ /* 0x000fe200000010ff */
[----:B------:R-:W-:Y:S01]  /*1940*/  PRMT R31, R30, 0x7710, RZ ;  /* 0x000077101e1f7816 */ /* 0x000fe200000000ff */
[----:B------:R-:W-:Y:S01]  /*1950*/  IMAD.IADD R22, R22, 0x1, R29 ;  /* 0x0000000116167824 */ /* 0x000fe200078e021d */
[----:B------:R-:W-:Y:S01]  /*1960*/  PRMT R20, R20, 0x5410, R11 ;  /* 0x0000541014147816 */ /* 0x000fe2000000000b */
[----:B------:R-:W-:Y:S01]  /*1970*/  IMAD.IADD R23, R23, 0x1, R26 ;  /* 0x0000000117177824 */ /* 0x000fe200078e021a */
[----:B------:R-:W-:Y:S01]  /*1980*/  LOP3.LUT R29, R19, 0xff, RZ, 0xc0, !PT ;  /* 0x000000ff131d7812 */ /* 0x000fe200078ec0ff */
[----:B------:R-:W-:Y:S01]  /*1990*/  IMAD.IADD R26, R0, 0x1, R31 ;  /* 0x00000001001a7824 */ /* 0x000fe200078e021f */
[----:B------:R-:W-:Y:S01]  /*19a0*/  LOP3.LUT R31, R16, 0xff, RZ, 0xc0, !PT ;  /* 0x000000ff101f7812 */ /* 0x000fe200078ec0ff */
[C---:B------:R-:W-:Y:S01]  /*19b0*/  IDP.2A.LO.U16.U8 R0, R20.reuse, R28, RZ ;  /* 0x0000001c14007226 */ /* 0x040fe200000010ff */
[----:B------:R-:W-:-:S02]  /*19c0*/  PRMT R20, R20, 0x5410, R29 ;  /* 0x0000541014147816 */ /* 0x000fc4000000001d */
[----:B------:R-:W-:Y:S02]  /*19d0*/  LOP3.LUT R29, R17, 0xff, RZ, 0xc0, !PT ;  /* 0x000000ff111d7812 */ /* 0x000fe400078ec0ff */
[----:B------:R-:W-:Y:S01]  /*19e0*/  LOP3.LUT R35, R21, 0xff, RZ, 0xc0, !PT ;  /* 0x000000ff15237812 */ /* 0x000fe200078ec0ff */
[C---:B------:R-:W-:Y:S01]  /*19f0*/  IDP.2A.LO.U16.U8 R47, R20.reuse, R47, RZ ;  /* 0x0000002f142f7226 */ /* 0x040fe200000010ff */
[----:B------:R-:W-:Y:S02]  /*1a00*/  PRMT R20, R20, 0x5410, R31 ;  /* 0x0000541014147816 */ /* 0x000fe4000000001f */
[----:B------:R-:W-:Y:S02]  /*1a10*/  LOP3.LUT R31, R18, 0xff, RZ, 0xc0, !PT ;  /* 0x000000ff121f7812 */ /* 0x000fe400078ec0ff */
        /* <DEDUP_REMOVED lines=11> */
[----:B------:R-:W-:-:S03]  /*1ad0*/  LOP3.LUT R29, R13, 0xff, RZ, 0xc0, !PT ;  /* 0x000000ff0d1d7812 */ /* 0x000fc600078ec0ff */
[C---:B------:R-:W-:Y:S01]  /*1ae0*/  IDP.2A.LO.U16.U8 R42, R20.reuse, R42, RZ ;  /* 0x0000002a142a7226 */ /* 0x040fe200000010ff */
[----:B------:R-:W-:Y:S02]  /*1af0*/  PRMT R20, R20, 0x5410, R31 ;  /* 0x0000541014147816 */ /* 0x000fe4000000001f */
        /* <DEDUP_REMOVED lines=8> */
[----:B------:R-:W-:-:S04]  /*1b80*/  PRMT R20, R20, 0x5410, R29 ;  /* 0x0000541014147816 */ /* 0x000fc8000000001d */
[C---:B------:R-:W-:Y:S01]  /*1b90*/  PRMT R28, R20.reuse, 0x5410, R31 ;  /* 0x00005410141c7816 */ /* 0x040fe2000000001f */
[C---:B------:R-:W-:Y:S01]  /*1ba0*/  IDP.2A.LO.U16.U8 R56, R20.reuse, R56, RZ ;  /* 0x0000003814387226 */ /* 0x040fe200000010ff */
[C---:B------:R-:W-:Y:S02]  /*1bb0*/  PRMT R33, R20.reuse, 0x5410, R33 ;  /* 0x0000541014217816 */ /* 0x040fe40000000021 */
[----:B------:R-:W-:Y:S01]  /*1bc0*/  PRMT R35, R20, 0x5410, R35 ;  /* 0x0000541014237816 */ /* 0x000fe20000000023 */
[----:B------:R-:W-:Y:S01]  /*1bd0*/  IDP.2A.LO.U16.U8 R55, R28, R55, RZ ;  /* 0x000000371c377226 */ /* 0x000fe200000010ff */
[C---:B------:R-:W-:Y:S01]  /*1be0*/  PRMT R30, R20.reuse, 0x5410, R37 ;  /* 0x00005410141e7816 */ /* 0x040fe20000000025 */
[----:B------:R-:W-:Y:S01]  /*1bf0*/  IDP.2A.LO.U16.U8 R54, R33, R54, RZ ;  /* 0x0000003621367226 */ /* 0x000fe200000010ff */
[C---:B------:R-:W-:Y:S01]  /*1c00*/  PRMT R39, R20.reuse, 0x5410, R39 ;  /* 0x0000541014277816 */ /* 0x040fe20000000027 */
[----:B------:R-:W-:Y:S01]  /*1c10*/  IDP.2A.LO.U16.U8 R52, R35, R52, RZ ;  /* 0x0000003423347226 */ /* 0x000fe200000010ff */
[----:B------:R-:W-:Y:S01]  /*1c20*/  PRMT R41, R20, 0x5410, R41 ;  /* 0x0000541014297816 */ /* 0x000fe20000000029 */
[----:B------:R-:W-:Y:S01]  /*1c30*/  IMAD.U32 R20, RZ, RZ, UR4 ;  /* 0x00000004ff147e24 */ /* 0x000fe2000f8e00ff */
[----:B------:R-:W-:Y:S01]  /*1c40*/  LOP3.LUT R28, R27, 0xff, RZ, 0xc0, !PT ;  /* 0x000000ff1b1c7812 */ /* 0x000fe200078ec0ff */
[----:B------:R-:W-:-:S02]  /*1c50*/  IDP.2A.LO.U16.U8 R51, R30, R51, RZ ;  /* 0x000000331e337226 */ /* 0x000fc400000010ff */
[----:B------:R-:W-:Y:S01]  /*1c60*/  IDP.2A.LO.U16.U8 R50, R39, R50, RZ ;  /* 0x0000003227327226 */ /* 0x000fe200000010ff */
[----:B------:R-:W-:Y:S01]  /*1c70*/  LOP3.LUT P0, RZ, R20, 0xff, R24, 0xf8, !PT ;  /* 0x000000ff14ff7812 */ /* 0x000fe2000780f818 */
[----:B------:R-:W-:Y:S01]  /*1c80*/  VIADD R28, R28, UR4 ;  /* 0x000000041c1c7c36 */ /* 0x000fe20008000000 */
[----:B------:R-:W-:Y:S01]  /*1c90*/  LOP3.LUT R24, R24, 0xff, RZ, 0xc0, !PT ;  /* 0x000000ff18187812 */ /* 0x000fe200078ec0ff */
[----:B------:R-:W-:Y:S01]  /*1ca0*/  IDP.2A.LO.U16.U8 R48, R41, R48, RZ ;  /* 0x0000003029307226 */ /* 0x000fe200000010ff */
[C---:B------:R-:W-:Y:S02]  /*1cb0*/  LOP3.LUT P2, RZ, R20.reuse, 0xff, R27, 0xf8, !PT ;  /* 0x000000ff14ff7812 */ /* 0x040fe4000784f81b */
[----:B------:R-:W-:Y:S01]  /*1cc0*/  LOP3.LUT P1, RZ, R20, 0xff, R25, 0xf8, !PT ;  /* 0x000000ff14ff7812 */ /* 0x000fe2000782f819 */
[----:B------:R-:W-:Y:S01]  /*1cd0*/  VIADD R24, R24, UR4 ;  /* 0x0000000418187c36 */ /* 0x000fe20008000000 */
[----:B------:R-:W-:Y:S02]  /*1ce0*/  LOP3.LUT R25, R25, 0xff, RZ, 0xc0, !PT ;  /* 0x000000ff19197812 */ /* 0x000fe400078ec0ff */
[----:B------:R-:W-:-:S02]  /*1cf0*/  LOP3.LUT P4, RZ, R20, 0xffff, R11, 0xf8, !PT ;  /* 0x0000ffff14ff7812 */ /* 0x000fc4000788f80b */
[----:B------:R-:W-:Y:S01]  /*1d00*/  ISETP.GT.U32.OR P3, PT, R24, 0x38, !P0 ;  /* 0x000000381800780c */ /* 0x000fe20004764470 */
[----:B------:R-:W-:Y:S01]  /*1d10*/  VIADD R25, R25, UR4 ;  /* 0x0000000419197c36 */ /* 0x000fe20008000000 */
[----:B------:R-:W-:Y:S02]  /*1d20*/  ISETP.GT.U32.OR P0, PT, R28, 0x38, !P2 ;  /* 0x000000381c00780c */ /* 0x000fe40005704470 */
[----:B------:R-:W-:Y:S02]  /*1d30*/  P2R R76, PR, RZ, 0x8 ;  /* 0x00000008ff4c7803 */ /* 0x000fe40000000000 */
[----:B------:R-:W-:Y:S02]  /*1d40*/  LOP3.LUT P3, RZ, R20, 0xff, R21, 0xf8, !PT ;  /* 0x000000ff14ff7812 */ /* 0x000fe4000786f815 */
[----:B------:R-:W-:Y:S02]  /*1d50*/  LOP3.LUT R21, R21, 0xff, RZ, 0xc0, !PT ;  /* 0x000000ff15157812 */ /* 0x000fe400078ec0ff */
[----:B------:R-:W-:-:S02]  /*1d60*/  P2R R74, PR, RZ, 0x1 ;  /* 0x00000001ff4a7803 */ /* 0x000fc40000000000 */
[----:B------:R-:W-:Y:S01]  /*1d70*/  LOP3.LUT P0, RZ, R20, 0xff, R26, 0xf8, !PT ;  /* 0x000000ff14ff7812 */ /* 0x000fe2000780f81a */
[----:B------:R-:W-:Y:S01]  /*1d80*/  VIADD R21, R21, UR4 ;  /* 0x0000000415157c36 */ /* 0x000fe20008000000 */
[----:B------:R-:W-:Y:S02]  /*1d90*/  LOP3.LUT R26, R26, 0xff, RZ, 0xc0, !PT ;  /* 0x000000ff1a1a7812 */ /* 0x000fe400078ec0ff */
[----:B------:R-:W-:Y:S02]  /*1da0*/  LOP3.LUT P2, RZ, R20, 0xff, R22, 0xf8, !PT ;  /* 0x000000ff14ff7812 */ /* 0x000fe4000784f816 */
[----:B------:R-:W-:Y:S01]  /*1db0*/  LOP3.LUT R22, R22, 0xff, RZ, 0xc0, !PT ;  /* 0x000000ff16167812 */ /* 0x000fe200078ec0ff */
[----:B------:R-:W-:Y:S01]  /*1dc0*/  VIADD R26, R26, UR4 ;  /* 0x000000041a1a7c36 */ /* 0x000fe20008000000 */
[----:B------:R-:W-:Y:S02]  /*1dd0*/  ISETP.GT.U32.OR P3, PT, R21, 0x38, !P3 ;  /* 0x000000381500780c */ /* 0x000fe40005f64470 */
[----:B------:R-:W-:Y:S01]  /*1de0*/  LOP3.LUT R21, R19, 0xff, RZ, 0xc0, !PT ;  /* 0x000000ff13157812 */ /* 0x000fe200078ec0ff */
[----:B------:R-:W-:Y:S01]  /*1df0*/  VIADD R22, R22, UR4 ;  /* 0x0000000416167c36 */ /* 0x000fe20008000000 */
[----:B------:R-:W-:-:S02]  /*1e00*/  ISETP.GT.U32.OR P0, PT, R26, 0x38, !P0 ;  /* 0x000000381a00780c */ /* 0x000fc40004704470 */
[----:B------:R-:W-:Y:S01]  /*1e10*/  ISETP.GT.U32.OR P1, PT, R25, 0x38, !P1 ;  /* 0x000000381900780c */ /* 0x000fe20004f24470 */
[----:B------:R-:W-:Y:S01]  /*1e20*/  VIADD R21, R21, UR4 ;  /* 0x0000000415157c36 */ /* 0x000fe20008000000 */
[----:B------:R-:W-:Y:S02]  /*1e30*/  P2R R68, PR, RZ, 0x1 ;  /* 0x00000001ff447803 */ /* 0x000fe40000000000 */
[----:B------:R-:W-:Y:S02]  /*1e40*/  LOP3.LUT P0, RZ, R20, 0xff, R19, 0xf8, !PT ;  /* 0x000000ff14ff7812 */ /* 0x000fe4000780f813 */
[----:B------:R-:W-:Y:S02]  /*1e50*/  ISETP.GT.U32.OR P2, PT, R22, 0x38, !P2 ;  /* 0x000000381600780c */ /* 0x000fe40005744470 */
[----:B------:R-:W-:Y:S02]  /*1e60*/  LOP3.LUT R22, R16, 0xff, RZ, 0xc0, !PT ;  /* 0x000000ff10167812 */ /* 0x000fe400078ec0ff */
[----:B------:R-:W-:-:S02]  /*1e70*/  ISETP.GT.U32.OR P0, PT, R21, 0x38, !P0 ;  /* 0x000000381500780c */ /* 0x000fc40004704470 */
[----:B------:R-:W-:Y:S01]  /*1e80*/  LOP3.LUT R19, R17, 0xff, RZ, 0xc0, !PT ;  /* 0x000000ff11137812 */ /* 0x000fe200078ec0ff */
[----:B------:R-:W-:Y:S01]  /*1e90*/  VIADD R22, R22, UR4 ;  /* 0x0000000416167c36 */ /* 0x000fe20008000000 */
[----:B------:R-:W-:Y:S02]  /*1ea0*/  P2R R67, PR, RZ, 0x1 ;  /* 0x00000001ff437803 */ /* 0x000fe40000000000 */
[----:B------:R-:W-:Y:S01]  /*1eb0*/  LOP3.LUT P0, RZ, R20, 0xff, R16, 0xf8, !PT ;  /* 0x000000ff14ff7812 */ /* 0x000fe2000780f810 */
[----:B------:R-:W-:Y:S01]  /*1ec0*/  VIADD R19, R19, UR4 ;  /* 0x0000000413137c36 */ /* 0x000fe20008000000 */
[----:B------:R-:W-:Y:S02]  /*1ed0*/  LOP3.LUT R16, R18, 0xff, RZ, 0xc0, !PT ;  /* 0x000000ff12107812 */ /* 0x000fe400078ec0ff */
[----:B------:R-:W-:Y:S02]  /*1ee0*/  ISETP.GT.U32.OR P0, PT, R22, 0x38, !P0 ;  /* 0x000000381600780c */ /* 0x000fe40004704470 */
[----:B------:R-:W-:Y:S01]  /*1ef0*/  P2R R75, PR, RZ, 0x2 ;  /* 0x00000002ff4b7803 */ /* 0x000fe20000000000 */
[----:B------:R-:W-:Y:S01]  /*1f00*/  VIADD R16, R16, UR4 ;  /* 0x0000000410107c36 */ /* 0x000fe20008000000 */
[----:B------:R-:W-:-:S02]  /*1f10*/  P2R R66, PR, RZ, 0x1 ;  /* 0x00000001ff427803 */ /* 0x000fc40000000000 */
[C---:B------:R-:W-:Y:S02]  /*1f20*/  LOP3.LUT P0, RZ, R20.reuse, 0xff, R17, 0xf8, !PT ;  /* 0x000000ff14ff7812 */ /* 0x040fe4000780f811 */
[----:B------:R-:W-:Y:S02]  /*1f30*/  LOP3.LUT R17, R15, 0xff, RZ, 0xc0, !PT ;  /* 0x000000ff0f117812 */ /* 0x000fe400078ec0ff */
[----:B------:R-:W-:Y:S02]  /*1f40*/  ISETP.GT.U32.OR P0, PT, R19, 0x38, !P0 ;  /* 0x000000381300780c */ /* 0x000fe40004704470 */
[C---:B------:R-:W-:Y:S01]  /*1f50*/  LOP3.LUT P1, RZ, R20.reuse, 0xff, R23, 0xf8, !PT ;  /* 0x000000ff14ff7812 */ /* 0x040fe2000782f817 */
[----:B------:R-:W-:Y:S01]  /*1f60*/  VIADD R17, R17, UR4 ;  /* 0x0000000411117c36 */ /* 0x000fe20008000000 */
[----:B------:R-:W-:Y:S02]  /*1f70*/  P2R R64, PR, RZ, 0x1 ;  /* 0x00000001ff407803 */ /* 0x000fe40000000000 */
[----:B------:R-:W-:-:S02]  /*1f80*/  LOP3.LUT P0, RZ, R20, 0xff, R18, 0xf8, !PT ;  /* 0x000000ff14ff7812 */ /* 0x000fc4000780f812 */
[----:B------:R-:W-:Y:S02]  /*1f90*/  CS2R R18, SRZ ;  /* 0x0000000000127805 */ /* 0x000fe4000001ff00 */
[----:B------:R-:W-:Y:S02]  /*1fa0*/  LOP3.LUT R23, R23, 0xff, RZ, 0xc0, !PT ;  /* 0x000000ff17177812 */ /* 0x000fe400078ec0ff */
[----:B------:R-:W-:Y:S02]  /*1fb0*/  ISETP.GT.U32.OR P0, PT, R16, 0x38, !P0 ;  /* 0x000000381000780c */ /* 0x000fe40004704470 */
[----:B------:R-:W-:Y:S01]  /*1fc0*/  LOP3.LUT R16, R14, 0xff, RZ, 0xc0, !PT ;  /* 0x000000ff0e107812 */ /* 0x000fe200078ec0ff */
[----:B------:R-:W-:Y:S01]  /*1fd0*/  VIADD R23, R23, UR4 ;  /* 0x0000000417177c36 */ /* 0x000fe20008000000 */
[----:B------:R-:W-:Y:S02]  /*1fe0*/  P2R R63, PR, RZ, 0x1 ;  /* 0x00000001ff3f7803 */ /* 0x000fe40000000000 */
[----:B------:R-:W-:Y:S01]  /*1ff0*/  LOP3.LUT P0, RZ, R20, 0xff, R15, 0xf8, !PT ;  /* 0x000000ff14ff7812 */ /* 0x000fe2000780f80f */
[----:B------:R-:W-:Y:S01]  /*2000*/  VIADD R16, R16, UR4 ;  /* 0x0000000410107c36 */ /* 0x000fe20008000000 */
[----:B------:R-:W-:-:S02]  /*2010*/  LOP3.LUT R15, R13, 0xff, RZ, 0xc0, !PT ;  /* 0x000000ff0d0f7812 */ /* 0x000fc400078ec0ff */
[----:B------:R-:W-:Y:S02]  /*2020*/  ISETP.GT.U32.OR P0, PT, R17, 0x38, !P0 ;  /* 0x000000381100780c */ /* 0x000fe40004704470 */
[----:B------:R-:W-:Y:S01]  /*2030*/  ISETP.GT.U32.OR P1, PT, R23, 0x38, !P1 ;  /* 0x000000381700780c */ /* 0x000fe20004f24470 */
[----:B------:R-:W-:Y:S01]  /*2040*/  VIADD R15, R15, UR4 ;  /* 0x000000040f0f7c36 */ /* 0x000fe20008000000 */
[----:B------:R-:W-:Y:S02]  /*2050*/  P2R R62, PR, RZ, 0x1 ;  /* 0x00000001ff3e7803 */ /* 0x000fe40000000000 */
[----:B------:R-:W-:Y:S02]  /*2060*/  CS2R R22, SRZ ;  /* 0x0000000000167805 */ /* 0x000fe4000001ff00 */
[----:B------:R-:W-:Y:S02]  /*2070*/  LOP3.LUT P0, RZ, R20, 0xff, R14, 0xf8, !PT ;  /* 0x000000ff14ff7812 */ /* 0x000fe4000780f80e */
[----:B------:R-:W-:-:S02]  /*2080*/  LOP3.LUT R14, R8, 0xff, RZ, 0xc0, !PT ;  /* 0x000000ff080e7812 */ /* 0x000fc400078ec0ff */
[----:B------:R-:W-:Y:S02]  /*2090*/  ISETP.GT.U32.OR P0, PT, R16, 0x38, !P0 ;  /* 0x000000381000780c */ /* 0x000fe40004704470 */
[----:B------:R-:W-:Y:S02]  /*20a0*/  CS2R R16, SRZ ;  /* 0x0000000000107805 */ /* 0x000fe4000001ff00 */
[----:B------:R-:W-:Y:S01]  /*20b0*/  P2R R71, PR, RZ, 0x4 ;  /* 0x00000004ff477803 */ /* 0x000fe20000000000 */
[----:B------:R-:W-:Y:S01]  /*20c0*/  VIADD R14, R14, UR4 ;  /* 0x000000040e0e7c36 */ /* 0x000fe20008000000 */
[----:B------:R-:W-:Y:S02]  /*20d0*/  P2R R60, PR, RZ, 0x1 ;  /* 0x00000001ff3c7803 */ /* 0x000fe40000000000 */
[C---:B------:R-:W-:Y:S02]  /*20e0*/  LOP3.LUT P0, RZ, R20.reuse, 0xff, R13, 0xf8, !PT ;  /* 0x000000ff14ff7812 */ /* 0x040fe4000780f80d */
[----:B------:R-:W-:-:S02]  /*20f0*/  LOP3.LUT P2, RZ, R20, 0xffff, R10, 0xf8, !PT ;  /* 0x0000ffff14ff7812 */ /* 0x000fc4000784f80a */
[----:B------:R-:W-:Y:S02]  /*2100*/  ISETP.GT.U32.OR P0, PT, R15, 0x38, !P0 ;  /* 0x000000380f00780c */ /* 0x000fe40004704470 */
[----:B------:R-:W-:Y:S02]  /*2110*/  P2R R70, PR, RZ, 0x2 ;  /* 0x00000002ff467803 */ /* 0x000fe40000000000 */
[----:B------:R-:W-:Y:S02]  /*2120*/  P2R R59, PR, RZ, 0x1 ;  /* 0x00000001ff3b7803 */ /* 0x000fe40000000000 */
[----:B------:R-:W-:Y:S02]  /*2130*/  LOP3.LUT P0, RZ, R20, 0xff, R8, 0xf8, !PT ;  /* 0x000000ff14ff7812 */ /* 0x000fe4000780f808 */
[----:B------:R-:W-:Y:S02]  /*2140*/  LOP3.LUT R8, R10, 0xffff, RZ, 0xc0, !PT ;  /* 0x0000ffff0a087812 */ /* 0x000fe400078ec0ff */
[----:B------:R-:W-:-:S02]  /*2150*/  LOP3.LUT R13, R12, 0xffff, RZ, 0xc0, !PT ;  /* 0x0000ffff0c0d7812 */ /* 0x000fc400078ec0ff */
[----:B------:R-:W-:Y:S01]  /*2160*/  LOP3.LUT P1, RZ, R20, 0xffff, R12, 0xf8, !PT ;  /* 0x0000ffff14ff7812 */ /* 0x000fe2000782f80c */
[----:B------:R-:W-:Y:S01]  /*2170*/  VIADD R8, R8, UR4 ;  /* 0x0000000408087c36 */ /* 0x000fe20008000000 */
[----:B------:R-:W-:Y:S01]  /*2180*/  LOP3.LUT R12, R9, 0xffff, RZ, 0xc0, !PT ;  /* 0x0000ffff090c7812 */ /* 0x000fe200078ec0ff */
[----:B------:R-:W-:Y:S01]  /*2190*/  VIADD R13, R13, UR4 ;  /* 0x000000040d0d7c36 */ /* 0x000fe20008000000 */
[----:B------:R-:W-:Y:S02]  /*21a0*/  P2R R72, PR, RZ, 0x8 ;  /* 0x00000008ff487803 */ /* 0x000fe40000000000 */
[----:B------:R-:W-:Y:S01]  /*21b0*/  ISETP.GT.U32.OR P2, PT, R8, 0x38, !P2 ;  /* 0x000000380800780c */ /* 0x000fe20005744470 */
[----:B------:R-:W-:Y:S01]  /*21c0*/  VIADD R12, R12, UR4 ;  /* 0x000000040c0c7c36 */ /* 0x000fe20008000000 */
[----:B------:R-:W-:Y:S02]  /*21d0*/  LOP3.LUT R8, R11, 0xffff, RZ, 0xc0, !PT ;  /* 0x0000ffff0b087812 */ /* 0x000fe400078ec0ff */
[----:B------:R-:W-:-:S02]  /*21e0*/  CS2R R10, SRZ ;  /* 0x00000000000a7805 */ /* 0x000fc4000001ff00 */
[----:B------:R-:W-:Y:S02]  /*21f0*/  LOP3.LUT P3, RZ, R20, 0xffff, R9, 0xf8, !PT ;  /* 0x0000ffff14ff7812 */ /* 0x000fe4000786f809 */
[----:B------:R-:W-:Y:S02]  /*2200*/  CS2R R20, SRZ ;  /* 0x0000000000147805 */ /* 0x000fe4000001ff00 */
[----:B------:R-:W-:Y:S01]  /*2210*/  ISETP.GT.U32.OR P0, PT, R14, 0x38, !P0 ;  /* 0x000000380e00780c */ /* 0x000fe20004704470 */
[----:B------:R-:W-:Y:S01]  /*2220*/  VIADD R8, R8, UR4 ;  /* 0x0000000408087c36 */ /* 0x000fe20008000000 */
[----:B------:R-:W-:Y:S01]  /*2230*/  UIMAD.WIDE.U32 UR4, UR10, -0x6db6db6d, URZ ;  /* 0x924924930a0478a5 */ /* 0x000fe2000f8e00ff */
[----:B------:R-:W-:Y:S01]  /*2240*/  ISETP.GT.U32.OR P1, PT, R13, 0x38, !P1 ;  /* 0x000000380d00780c */ /* 0x000fe20004f24470 */
[----:B------:R-:W-:Y:S01]  /*2250*/  ULEA UR4, UR9, UR8, 0x18 ;  /* 0x0000000809047291 */ /* 0x000fe2000f8ec0ff */
[----:B------:R-:W-:Y:S01]  /*2260*/  ISETP.GT.U32.OR P3, PT, R12, 0x38, !P3 ;  /* 0x000000380c00780c */ /* 0x000fe20005f64470 */
[----:B------:R-:W-:Y:S01]  /*2270*/  USHF.R.U32.HI UR5, URZ, 0x2, UR5 ;  /* 0x00000002ff057899 */ /* 0x000fe20008011605 */
[----:B------:R-:W-:-:S02]  /*2280*/  ISETP.GT.U32.OR P4, PT, R8, 0x38, !P4 ;  /* 0x000000380800780c */ /* 0x000fc40006784470 */
[----:B------:R-:W-:Y:S02]  /*2290*/  CS2R R8, SRZ ;  /* 0x0000000000087805 */ /* 0x000fe4000001ff00 */
[----:B------:R-:W-:Y:S01]  /*22a0*/  CS2R R12, SRZ ;  /* 0x00000000000c7805 */ /* 0x000fe2000001ff00 */
[----:B------:R-:W-:Y:S01]  /*22b0*/  UIMAD UR5, UR5, -0x7, UR10 ;  /* 0xfffffff9050578a4 */ /* 0x000fe2000f8e020a */
[----:B------:R-:W-:Y:S02]  /*22c0*/  CS2R R14, SRZ ;  /* 0x00000000000e7805 */ /* 0x000fe4000001ff00 */
[C---:B------:R-:W-:Y:S02]  /*22d0*/  LEA R24, R36.reuse, UR11, 0x2 ;  /* 0x0000000b24187c11 */ /* 0x040fe4000f8e10ff */
[----:B------:R-:W-:Y:S01]  /*22e0*/  LEA R25, R36, UR4, 0x2 ;  /* 0x0000000424197c11 */ /* 0x000fe2000f8e10ff */
[----:B------:R-:W-:Y:S01]  /*22f0*/  USHF.L.U32 UR8, UR5, 0x3, URZ ;  /* 0x0000000305087899 */ /* 0x000fe200080006ff */
[----:B0--3--:R-:W-:-:S11]  /*2300*/  UMOV UR4, URZ ;  /* 0x000000ff00047c82 */ /* 0x009fd60008000000 */
.L_x_4:
[----:B------:R-:W-:Y:S01]  /*2310*/  VIADD R26, R77, UR8 ;  /* 0x000000084d1a7c36 */ /* 0x000fe20008000000 */
[----:B------:R-:W-:Y:S01]  /*2320*/  ULEA UR5, UR6, UR4, 0x6 ;  /* 0x0000000406057291 */ /* 0x000fe2000f8e30ff */
[----:B------:R-:W-:Y:S01]  /*2330*/  IMAD.U32 R29, RZ, RZ, UR7 ;  /* 0x00000007ff1d7e24 */ /* 0x000fe2000f8e00ff */
[----:B------:R-:W-:Y:S01]  /*2340*/  UPLOP3.LUT UP1, UPT, UPT, UPT, UP0, 0x80, 0x8 ;  /* 0x000000000008789c */ /* 0x000fe20003f2f000 */
[----:B------:R-:W-:Y:S01]  /*2350*/  IMAD.U32 R27, RZ, RZ, UR4 ;  /* 0x00000004ff1b7e24 */ /* 0x000fe2000f8e00ff */
[----:B------:R-:W-:Y:S01]  /*2360*/  UIMAD UR9, UR5, 0x120, URZ ;  /* 0x00000120050978a4 */ /* 0x000fe2000f8e02ff */
[----:B------:R-:W-:Y:S01]  /*2370*/  IMAD R26, R29, 0x1c0, R26 ;  /* 0x000001c01d1a7824 */ /* 0x000fe200078e021a */
[----:B------:R-:W-:-:S03]  /*2380*/  UMOV UR4, URZ ;  /* 0x000000ff00047c82 */ /* 0x000fc60008000000 */
[----:B------:R-:W-:-:S04]  /*2390*/  IMAD R26, R27, 0x18800, R26 ;  /* 0x000188001b1a7824 */ /* 0x000fc800078e021a */
[----:B------:R-:W-:-:S07]  /*23a0*/  VIADD R26, R26, 0xffffffc7 ;  /* 0xffffffc71a1a7836 */ /* 0x000fce0000000000 */
.L_x_3:
[----:B------:R-:W0:Y:S01]  /*23b0*/  S2R R29, SR_TID.X ;  /* 0x00000000001d7919 */ /* 0x000e220000002100 */
[----:B------:R-:W-:Y:S01]  /*23c0*/  UIADD3 UR5, UPT, UPT, UR8, UR4, URZ ;  /* 0x0000000408057290 */ /* 0x000fe2000fffe0ff */
[----:B------:R-:W-:Y:S01]  /*23d0*/  BAR.SYNC.DEFER_BLOCKING 0x0 ;  /* 0x0000000000007b1d */ /* 0x000fe20000010000 */
[----:B------:R-:W-:Y:S02]  /*23e0*/  ISETP.NE.AND P6, PT, R76, RZ, PT ;  /* 0x000000ff4c00720c */ /* 0x000fe40003fc5270 */
[----:B0-----:R-:W-:Y:S02]  /*23f0*/  SHF.R.U32.HI R28, RZ, 0x3, R29 ;  /* 0x00000003ff1c7819 */ /* 0x001fe4000001161d */
[----:B------:R-:W-:-:S03]  /*2400*/  ISETP.GE.U32.AND P5, PT, R29, 0x50, PT ;  /* 0x000000501d00780c */ /* 0x000fc60003fa6070 */
[----:B------:R-:W-:-:S05]  /*2410*/  VIADD R27, R28, 0xfff6 ;  /* 0x0000fff61c1b7836 */ /* 0x000fca0000000000 */
[----:B------:R-:W-:Y:S01]  /*2420*/  SEL R32, R28, R27, !P5 ;  /* 0x0000001b1c207207 */ /* 0x000fe20006800000 */
[----:B------:R-:W-:Y:S01]  /*2430*/  IMAD.U32 R27, RZ, RZ, UR5 ;  /* 0x00000005ff1b7e24 */ /* 0x000fe2000f8e00ff */
[----:B------:R-:W-:-:S04]  /*2440*/  IADD3 R28, PT, PT, -R77, 0x39, RZ ;  /* 0x000000394d1c7810 */ /* 0x000fc80007ffe1ff */
[----:B------:R-:W-:Y:S01]  /*2450*/  LOP3.LUT P5, RZ, R27, 0x7, R29, 0xf8, !PT ;  /* 0x000000071bff7812 */ /* 0x000fe200078af81d */
[----:B------:R-:W-:-:S03]  /*2460*/  VIADD R27, R26, UR4 ;  /* 0x000000041a1b7c36 */ /* 0x000fc60008000000 */
[----:B------:R-:W-:Y:S01]  /*2470*/  ISETP.LE.U32.OR P5, PT, R28, UR5, !P5 ;  /* 0x000000051c007c0c */ /* 0x000fe2000efa3470 */
[----:B------:R-:W-:-:S03]  /*2480*/  IMAD.MOV.U32 R28, RZ, RZ, RZ ;  /* 0x000000ffff1c7224 */ /* 0x000fc600078e00ff */
[----:B------:R-:W-:-:S13]  /*2490*/  PLOP3.LUT P6, PT, P6, P5, PT, 0xf8, 0x8f ;  /* 0x00000000008f781c */ /* 0x000fda00037cbf70 */
[----:B------:R-:W0:Y:S01]  /*24a0*/  @!P6 LDC.64 R30, c[0x0][0x380] ;  /* 0x0000e000ff1eeb82 */ /* 0x000e220000000a00 */
[----:B------:R-:W-:-:S04]  /*24b0*/  @!P6 IMAD.IADD R29, R56, 0x1, R27 ;  /* 0x00000001381de824 */ /* 0x000fc800078e021b */
[----:B0-----:R-:W-:-:S05]  /*24c0*/  @!P6 IMAD.WIDE R30, R29, 0x4, R30 ;  /* 0x000000041d1ee825 */ /* 0x001fca00078e021e */
[----:B------:R0:W2:Y:S01]  /*24d0*/  @!P6 LDG.E.CONSTANT R28, desc[UR14][R30.64] ;  /* 0x0000000e1e1ce981 */ /* 0x0000a2000c1e9900 */
[----:B------:R-:W-:-:S04]  /*24e0*/  ISETP.NE.AND P6, PT, R75, RZ, PT ;  /* 0x000000ff4b00720c */ /* 0x000fc80003fc5270 */
[----:B------:R-:W-:-:S13]  /*24f0*/  PLOP3.LUT P6, PT, P6, P5, PT, 0xf8, 0x8f ;  /* 0x00000000008f781c */ /* 0x000fda00037cbf70 */
[----:B0-----:R-:W0:Y:S01]  /*2500*/  @!P6 LDC.64 R30, c[0x0][0x380] ;  /* 0x0000e000ff1eeb82 */ /* 0x001e220000000a00 */
[----:B------:R-:W-:Y:S01]  /*2510*/  @!P6 IMAD.IADD R29, R55, 0x1, R27 ;  /* 0x00000001371de824 */ /* 0x000fe200078e021b */
[----:B------:R-:W-:Y:S01]  /*2520*/  USHF.L.U32 UR5, UR7, 0x3, URZ ;  /* 0x0000000307057899 */ /* 0x000fe200080006ff */
[----:B------:R-:W-:-:S05]  /*2530*/  LOP3.LUT R33, R32, 0xffff, RZ, 0xc0, !PT ;  /* 0x0000ffff20217812 */ /* 0x000fca00078ec0ff */
[----:B------:R-:W-:Y:S02]  /*2540*/  VIADD R32, R33, UR5 ;  /* 0x0000000521207c36 */ /* 0x000fe40008000000 */
[----:B0-----:R-:W-:-:S04]  /*2550*/  @!P6 IMAD.WIDE R30, R29, 0x4, R30 ;  /* 0x000000041d1ee825 */ /* 0x001fc800078e021e */
[----:B------:R-:W-:-:S06]  /*2560*/  IMAD.MOV.U32 R29, RZ, RZ, RZ ;  /* 0x000000ffff1d7224 */ /* 0x000fcc00078e00ff */
[----:B------:R0:W3:Y:S01]  /*2570*/  @!P6 LDG.E.CONSTANT R29, desc[UR14][R30.64] ;  /* 0x0000000e1e1de981 */ /* 0x0000e2000c1e9900 */
[----:B------:R-:W-:-:S04]  /*2580*/  LOP3.LUT P6, RZ, R33, UR5, RZ, 0xfc, !PT ;  /* 0x0000000521ff7c12 */ /* 0x000fc8000f8cfcff */
[----:B------:R-:W-:-:S04]  /*2590*/  ISETP.GT.U32.OR P6, PT, R32, 0x38, !P6 ;  /* 0x000000382000780c */ /* 0x000fc800077c4470 */
[----:B------:R-:W-:Y:S01]  /*25a0*/  PLOP3.LUT P6, PT, P6, P5, PT, 0xf8, 0x8f ;  /* 0x00000000008f781c */ /* 0x000fe200037cbf70 */
[----:B0-----:R-:W-:-:S12]  /*25b0*/  IMAD.MOV.U32 R30, RZ, RZ, RZ ;  /* 0x000000ffff1e7224 */ /* 0x001fd800078e00ff */
[----:B------:R-:W0:Y:S01]  /*25c0*/  @!P6 LDC.64 R32, c[0x0][0x380] ;  /* 0x0000e000ff20eb82 */ /* 0x000e220000000a00 */
[----:B------:R-:W-:-:S04]  /*25d0*/  @!P6 IMAD.IADD R35, R58, 0x1, R27 ;  /* 0x000000013a23e824 */ /* 0x000fc800078e021b */
[----:B0-----:R-:W-:-:S05]  /*25e0*/  @!P6 IMAD.WIDE R32, R35, 0x4, R32 ;  /* 0x000000042320e825 */ /* 0x001fca00078e0220 */
[----:B------:R0:W4:Y:S01]  /*25f0*/  @!P6 LDG.E.CONSTANT R30, desc[UR14][R32.64] ;  /* 0x0000000e201ee981 */ /* 0x000122000c1e9900 */
[----:B------:R-:W-:-:S04]  /*2600*/  ISETP.NE.AND P6, PT, R74, RZ, PT ;  /* 0x000000ff4a00720c */ /* 0x000fc80003fc5270 */
[----:B------:R-:W-:-:S13]  /*2610*/  PLOP3.LUT P6, PT, P6, P5, PT, 0xf8, 0x8f ;  /* 0x00000000008f781c */ /* 0x000fda00037cbf70 */
[----:B0-----:R-:W0:Y:S01]  /*2620*/  @!P6 LDC.64 R32, c[0x0][0x380] ;  /* 0x0000e000ff20eb82 */ /* 0x001e220000000a00 */
[----:B------:R-:W-:-:S04]  /*2630*/  @!P6 IMAD.IADD R31, R54, 0x1, R27 ;  /* 0x00000001361fe824 */ /* 0x000fc800078e021b */
[----:B0-----:R-:W-:-:S04]  /*2640*/  @!P6 IMAD.WIDE R32, R31, 0x4, R32 ;  /* 0x000000041f20e825 */ /* 0x001fc800078e0220 */
[----:B------:R-:W-:-:S06]  /*2650*/  IMAD.MOV.U32 R31, RZ, RZ, RZ ;  /* 0x000000ffff1f7224 */ /* 0x000fcc00078e00ff */
[----:B------:R0:W5:Y:S01]  /*2660*/  @!P6 LDG.E.CONSTANT R31, desc[UR14][R32.64] ;  /* 0x0000000e201fe981 */ /* 0x000162000c1e9900 */
[----:B------:R-:W-:-:S04]  /*2670*/  ISETP.NE.AND P6, PT, R72, RZ, PT ;  /* 0x000000ff4800720c */ /* 0x000fc80003fc5270 */
[----:B------:R-:W-:Y:S02]  /*2680*/  PLOP3.LUT P6, PT, P6, P5, PT, 0xf8, 0x8f ;  /* 0x00000000008f781c */ /* 0x000fe400037cbf70 */
[----:B0-----:R-:W-:-:S11]  /*2690*/  CS2R R32, SRZ ;  /* 0x0000000000207805 */ /* 0x001fd6000001ff00 */
[----:B------:R-:W0:Y:S01]  /*26a0*/  @!P6 LDC.64 R34, c[0x0][0x380] ;  /* 0x0000e000ff22eb82 */ /* 0x000e220000000a00 */
[----:B------:R-:W-:-:S04]  /*26b0*/  @!P6 IMAD.IADD R37, R52, 0x1, R27 ;  /* 0x000000013425e824 */ /* 0x000fc800078e021b */
[----:B0-----:R-:W-:-:S05]  /*26c0*/  @!P6 IMAD.WIDE R34, R37, 0x4, R34 ;  /* 0x000000042522e825 */ /* 0x001fca00078e0222 */
[----:B------:R0:W2:Y:S01]  /*26d0*/  @!P6 LDG.E.CONSTANT R32, desc[UR14][R34.64] ;  /* 0x0000000e2220e981 */ /* 0x0000a2000c1e9900 */
[----:B------:R-:W-:-:S04]  /*26e0*/  ISETP.NE.AND P6, PT, R71, RZ, PT ;  /* 0x000000ff4700720c */ /* 0x000fc80003fc5270 */
[----:B------:R-:W-:-:S13]  /*26f0*/  PLOP3.LUT P6, PT, P6, P5, PT, 0xf8, 0x8f ;  /* 0x00000000008f781c */ /* 0x000fda00037cbf70 */
[----:B0-----:R-:W0:Y:S01]  /*2700*/  @!P6 LDC.64 R34, c[0x0][0x380] ;  /* 0x0000e000ff22eb82 */ /* 0x001e220000000a00 */
[----:B------:R-:W-:-:S04]  /*2710*/  @!P6 IMAD.IADD R37, R51, 0x1, R27 ;  /* 0x000000013325e824 */ /* 0x000fc800078e021b */
[----:B0-----:R-:W-:-:S05]  /*2720*/  @!P6 IMAD.WIDE R34, R37, 0x4, R34 ;  /* 0x000000042522e825 */ /* 0x001fca00078e0222 */
[----:B------:R0:W2:Y:S01]  /*2730*/  @!P6 LDG.E.CONSTANT R33, desc[UR14][R34.64] ;  /* 0x0000000e2221e981 */ /* 0x0000a2000c1e9900 */
        /* <DEDUP_REMOVED lines=27> */
[----:B------:R-:W-:-:S13]  /*28f0*/  PLOP3.LUT P6, PT, P6, P5, PT, 0xf8, 0x8f ;  /* 0x00000000008f781c */ /* 0x000fda00037cbf70 */
[----:B0-----:R-:W0:Y:S01]  /*2900*/  @!P6 LDC.64 R38, c[0x0][0x380] ;  /* 0x0000e000ff26eb82 */ /* 0x001e220000000a00 */
[----:B------:R-:W-:-:S04]  /*2910*/  @!P6 IMAD.IADD R41, R44, 0x1, R27 ;  /* 0x000000012c29e824 */ /* 0x000fc800078e021b */
[----:B0-----:R-:W-:-:S04]  /*2920*/  @!P6 IMAD.WIDE R38, R41, 0x4, R38 ;  /* 0x000000042926e825 */ /* 0x001fc800078e0226 */
[----:B------:R-:W-:-:S06]  /*2930*/  IMAD.MOV.U32 R41, RZ, RZ, RZ ;  /* 0x000000ffff297224 */ /* 0x000fcc00078e00ff */
[----:B------:R0:W2:Y:S01]  /*2940*/  @!P6 LDG.E.CONSTANT R41, desc[UR14][R38.64] ;  /* 0x0000000e2629e981 */ /* 0x0000a2000c1e9900 */
[----:B------:R-:W-:-:S04]  /*2950*/  ISETP.NE.AND P6, PT, R63, RZ, PT ;  /* 0x000000ff3f00720c */ /* 0x000fc80003fc5270 */
[----:B------:R-:W-:-:S13]  /*2960*/  PLOP3.LUT P6, PT, P6, P5, PT, 0xf8, 0x8f ;  /* 0x00000000008f781c */ /* 0x000fda00037cbf70 */
[----:B0-----:R-:W0:Y:S01]  /*2970*/  @!P6 LDC.64 R38, c[0x0][0x380] ;  /* 0x0000e000ff26eb82 */ /* 0x001e220000000a00 */
[----:B------:R-:W-:-:S04]  /*2980*/  @!P6 IMAD.IADD R45, R43, 0x1, R27 ;  /* 0x000000012b2de824 */ /* 0x000fc800078e021b */
[----:B0-----:R-:W-:-:S04]  /*2990*/  @!P6 IMAD.WIDE R38, R45, 0x4, R38 ;  /* 0x000000042d26e825 */ /* 0x001fc800078e0226 */
[----:B------:R-:W-:-:S06]  /*29a0*/  IMAD.MOV.U32 R45, RZ, RZ, RZ ;  /* 0x000000ffff2d7224 */ /* 0x000fcc00078e00ff */
[----:B------:R0:W4:Y:S01]  /*29b0*/  @!P6 LDG.E.CONSTANT R45, desc[UR14][R38.64] ;  /* 0x0000000e262de981 */ /* 0x000122000c1e9900 */
        /* <DEDUP_REMOVED lines=41> */
[----:B------:R-:W-:Y:S01]  /*2c50*/  PLOP3.LUT P5, PT, P4, P5, PT, 0xf8, 0x8f ;  /* 0x00000000008f781c */ /* 0x000fe200027abf70 */
[----:B------:R-:W-:-:S04]  /*2c60*/  @!P6 IMAD.IADD R73, R2, 0x1, R27 ;  /* 0x000000010249e824 */ /* 0x000fc800078e021b */
[----:B0-----:R-:W-:-:S04]  /*2c70*/  @!P6 IMAD.WIDE R38, R73, 0x4, R38 ;  /* 0x000000044926e825 */ /* 0x001fc800078e0226 */
[----:B------:R-:W-:-:S06]  /*2c80*/  IMAD.MOV.U32 R73, RZ, RZ, RZ ;  /* 0x000000ffff497224 */ /* 0x000fcc00078e00ff */
[----:B------:R0:W2:Y:S01]  /*2c90*/  @!P6 LDG.E.CONSTANT R73, desc[UR14][R38.64] ;  /* 0x0000000e2649e981 */ /* 0x0000a2000c1e9900 */
[----:B------:R-:W-:Y:S01]  /*2ca0*/  @!P5 IMAD.IADD R27, R0, 0x1, R27 ;  /* 0x00000001001bd824 */ /* 0x000fe200078e021b */
[----:B0-----:R-:W0:Y:S03]  /*2cb0*/  @!P5 LDC.64 R38, c[0x0][0x380] ;  /* 0x0000e000ff26db82 */ /* 0x001e260000000a00 */
[----:B0-----:R-:W-:-:S04]  /*2cc0*/  @!P5 IMAD.WIDE R38, R27, 0x4, R38 ;  /* 0x000000041b26d825 */ /* 0x001fc800078e0226 */
[----:B------:R-:W-:-:S06]  /*2cd0*/  IMAD.MOV.U32 R27, RZ, RZ, RZ ;  /* 0x000000ffff1b7224 */ /* 0x000fcc00078e00ff */
[----:B------:R0:W2:Y:S01]  /*2ce0*/  @!P5 LDG.E.CONSTANT R27, desc[UR14][R38.64] ;  /* 0x0000000e261bd981 */ /* 0x0000a2000c1e9900 */
[----:B------:R-:W-:Y:S01]  /*2cf0*/  UIADD3 UR10, UPT, UPT, UR9, UR4, URZ ;  /* 0x00000004090a7290 */ /* 0x000fe2000fffe0ff */
[----:B------:R-:W-:Y:S02]  /*2d00*/  UMOV UR5, 0x800 ;  /* 0x0000080000057882 */ /* 0x000fe40000000000 */
[----:B---3--:R1:W-:Y:S04]  /*2d10*/  STS [R24+0x400], R29 ;  /* 0x0004001d18007388 */ /* 0x0083e80000000800 */
[----:B-----5:R-:W-:Y:S04]  /*2d20*/  STS [R24+0x600], R31 ;  /* 0x0006001f18007388 */ /* 0x020fe80000000800 */
[----:B----4-:R-:W-:Y:S01]  /*2d30*/  STS [R24+0x1600], R45 ;  /* 0x0016002d18007388 */ /* 0x010fe20000000800 */
[----:B-1----:R-:W1:Y:S03]  /*2d40*/  S2R R29, SR_TID.X ;  /* 0x00000000001d7919 */ /* 0x002e660000002100 */
[----:B--2---:R-:W-:Y:S04]  /*2d50*/  STS [R24+0x1800], R49 ;  /* 0x0018003118007388 */ /* 0x004fe80000000800 */
[----:B------:R-:W-:Y:S04]  /*2d60*/  STS [R24+0x1a00], R53 ;  /* 0x001a003518007388 */ /* 0x000fe80000000800 */
[----:B------:R-:W-:Y:S04]  /*2d70*/  STS [R24], R30 ;  /* 0x0000001e18007388 */ /* 0x000fe80000000800 */
[----:B------:R1:W-:Y:S04]  /*2d80*/  STS [R24+0x200], R28 ;  /* 0x0002001c18007388 */ /* 0x0003e80000000800 */
[----:B------:R2:W-:Y:S04]  /*2d90*/  STS [R24+0x800], R32 ;  /* 0x0008002018007388 */ /* 0x0005e80000000800 */
[----:B------:R3:W-:Y:S04]  /*2da0*/  STS [R24+0xa00], R33 ;  /* 0x000a002118007388 */ /* 0x0007e80000000800 */
[----:B------:R4:W-:Y:S01]  /*2db0*/  STS [R24+0xc00], R34 ;  /* 0x000c002218007388 */ /* 0x0009e20000000800 */
[----:B-1----:R-:W-:-:S03]  /*2dc0*/  LOP3.LUT R28, R29, 0x80, RZ, 0xfc, !PT ;  /* 0x000000801d1c7812 */ /* 0x002fc600078efcff */
[----:B------:R1:W-:Y:S01]  /*2dd0*/  STS [R24+0xe00], R35 ;  /* 0x000e002318007388 */ /* 0x0003e20000000800 */
[C---:B------:R-:W-:Y:S02]  /*2de0*/  LOP3.LUT R30, R29.reuse, 0x180, RZ, 0xfc, !PT ;  /* 0x000001801d1e7812 */ /* 0x040fe400078efcff */
[C---:B0-----:R-:W-:Y:S01]  /*2df0*/  LOP3.LUT R38, R29.reuse, 0x100, RZ, 0xfc, !PT ;  /* 0x000001001d267812 */ /* 0x041fe200078efcff */
[----:B------:R0:W-:Y:S01]  /*2e00*/  STS [R24+0x1000], R36 ;  /* 0x0010002418007388 */ /* 0x0001e20000000800 */
[C---:B------:R-:W-:Y:S02]  /*2e10*/  LOP3.LUT R39, R29.reuse, 0x380, RZ, 0xfc, !PT ;  /* 0x000003801d277812 */ /* 0x040fe400078efcff */
[----:B--2---:R-:W-:Y:S01]  /*2e20*/  PRMT R32, R29, 0x7610, R32 ;  /* 0x000076101d207816 */ /* 0x004fe20000000020 */
[----:B------:R2:W-:Y:S01]  /*2e30*/  STS [R24+0x1200], R37 ;  /* 0x0012002518007388 */ /* 0x0005e20000000800 */
[----:B---3--:R-:W-:Y:S02]  /*2e40*/  PRMT R33, R28, 0x7610, R33 ;  /* 0x000076101c217816 */ /* 0x008fe40000000021 */
[----:B----4-:R-:W-:Y:S01]  /*2e50*/  PRMT R34, R30, 0x7610, R34 ;  /* 0x000076101e227816 */ /* 0x010fe20000000022 */
[----:B------:R3:W-:Y:S01]  /*2e60*/  STS [R24+0x1400], R41 ;  /* 0x0014002918007388 */ /* 0x0007e20000000800 */
[----:B-1----:R-:W-:-:S02]  /*2e70*/  PRMT R35, R5, 0x7610, R35 ;  /* 0x0000761005237816 */ /* 0x002fc40000000023 */
[C---:B0-----:R-:W-:Y:S01]  /*2e80*/  LOP3.LUT R36, R29.reuse, 0x280, RZ, 0xfc, !PT ;  /* 0x000002801d247812 */ /* 0x041fe200078efcff */
[----:B------:R-:W-:Y:S01]  /*2e90*/  STS [R24+0x1c00], R57 ;  /* 0x001c003918007388 */ /* 0x000fe20000000800 */
[C---:B--2---:R-:W-:Y:S02]  /*2ea0*/  LOP3.LUT R37, R29.reuse, 0x200, RZ, 0xfc, !PT ;  /* 0x000002001d257812 */ /* 0x044fe400078efcff */
[----:B---3--:R-:W-:Y:S01]  /*2eb0*/  LOP3.LUT R41, R29, 0x300, RZ, 0xfc, !PT ;  /* 0x000003001d297812 */ /* 0x008fe200078efcff */
[----:B------:R-:W-:Y:S04]  /*2ec0*/  STS [R24+0x1e00], R61 ;  /* 0x001e003d18007388 */ /* 0x000fe80000000800 */
[----:B------:R-:W-:Y:S04]  /*2ed0*/  STS [R24+0x2000], R65 ;  /* 0x0020004118007388 */ /* 0x000fe80000000800 */
[----:B------:R-:W-:Y:S04]  /*2ee0*/  STS [R24+0x2200], R69 ;  /* 0x0022004518007388 */ /* 0x000fe80000000800 */
[----:B------:R-:W-:Y:S04]  /*2ef0*/  STS [R24+0x2400], R73 ;  /* 0x0024004918007388 */ /* 0x000fe80000000800 */
[----:B------:R0:W-:Y:S02]  /*2f00*/  STS [R24+0x2600], R27 ;  /* 0x0026001b18007388 */ /* 0x0001e40000000800 */
[----:B0-----:R-:W-:-:S07]  /*2f10*/  SHF.R.U32.HI R27, RZ, 0x5, R29 ;  /* 0x00000005ff1b7819 */ /* 0x001fce000001161d */
.L_x_0:
[----:B------:R-:W-:Y:S01]  /*2f20*/  LOP3.LUT R28, R41, 0xffff, RZ, 0xc0, !PT ;  /* 0x0000ffff291c7812 */ /* 0x000fe200078ec0ff */
[C---:B------:R-:W-:Y:S01]  /*2f30*/  VIADD R30, R27.reuse, 0x18 ;  /* 0x000000181b1e7836 */ /* 0x040fe20000000000 */
[----:B------:R-:W-:Y:S01]  /*2f40*/  LOP3.LUT R29, R36, 0xffff, RZ, 0xc0, !PT ;  /* 0x0000ffff241d7812 */ /* 0x000fe200078ec0ff */
[----:B------:R-:W-:Y:S02]  /*2f50*/  VIADD R31, R27, 0x14 ;  /* 0x000000141b1f7836 */ /* 0x000fe40000000000 */
[----:B------:R-:W-:Y:S01]  /*2f60*/  IMAD R45, R28, 0xaaab, RZ ;  /* 0x0000aaab1c2d7824 */ /* 0x000fe200078e02ff */
[----:B------:R-:W-:Y:S01]  /*2f70*/  LOP3.LUT R30, R30, 0xff, RZ, 0xc0, !PT ;  /* 0x000000ff1e1e7812 */ /* 0x000fe200078ec0ff */
[----:B------:R-:W-:Y:S01]  /*2f80*/  IMAD R29, R29, 0xaaab, RZ ;  /* 0x0000aaab1d1d7824 */ /* 0x000fe200078e02ff */
[----:B------:R-:W-:Y:S01]  /*2f90*/  LOP3.LUT R31, R31, 0xff, RZ, 0xc0, !PT ;  /* 0x000000ff1f1f7812 */ /* 0x000fe200078ec0ff */
[----:B------:R-:W-:Y:S01]  /*2fa0*/  VIADD R65, R27, 0x10 ;  /* 0x000000101b417836 */ /* 0x000fe20000000000 */
[----:B------:R-:W-:Y:S01]  /*2fb0*/  SHF.R.U32.HI R45, RZ, 0x16, R45 ;  /* 0x00000016ff2d7819 */ /* 0x000fe2000001162d */
[----:B------:R-:W-:Y:S01]  /*2fc0*/  IMAD R30, R30, 0xab, RZ ;  /* 0x000000ab1e1e7824 */ /* 0x000fe200078e02ff */
[----:B------:R-:W-:Y:S01]  /*2fd0*/  PRMT R28, R35, 0x9910, RZ ;  /* 0x00009910231c7816 */ /* 0x000fe200000000ff */
[----:B------:R-:W-:Y:S01]  /*2fe0*/  IMAD R31, R31, 0xab, RZ ;  /* 0x000000ab1f1f7824 */ /* 0x000fe200078e02ff */
[----:B------:R-:W-:Y:S01]  /*2ff0*/  PRMT R45, R45, 0x9910, RZ ;  /* 0x000099102d2d7816 */ /* 0x000fe200000000ff */
[C---:B------:R-:W-:Y:S01]  /*3000*/  VIADD R69, R27.reuse, 0xc ;  /* 0x0000000c1b457836 */ /* 0x040fe20000000000 */
[----:B------:R-:W-:Y:S01]  /*3010*/  SHF.R.U32.HI R29, RZ, 0x16, R29 ;  /* 0x00000016ff1d7819 */ /* 0x000fe2000001161d */
[----:B------:R-:W-:Y:S01]  /*3020*/  VIADD R53, R27, 0x4 ;  /* 0x000000041b357836 */ /* 0x000fe20000000000 */
[----:B------:R-:W-:Y:S01]  /*3030*/  SHF.R.U32.HI R49, RZ, 0x9, R30 ;  /* 0x00000009ff317819 */ /* 0x000fe2000001161e */
[--C-:B------:R-:W-:Y:S01]  /*3040*/  IMAD R30, R45, -0x120, R28.reuse ;  /* 0xfffffee02d1e7824 */ /* 0x100fe200078e021c */
[----:B------:R-:W-:Y:S01]  /*3050*/  PRMT R29, R29, 0x9910, RZ ;  /* 0x000099101d1d7816 */ /* 0x000fe200000000ff */
[----:B------:R-:W-:Y:S01]  /*3060*/  IMAD.MOV.U32 R45, RZ, RZ, 0x240 ;  /* 0x00000240ff2d7424 */ /* 0x000fe200078e00ff */
[----:B------:R-:W-:Y:S01]  /*3070*/  SHF.R.U32.HI R57, RZ, 0x9, R31 ;  /* 0x00000009ff397819 */ /* 0x000fe2000001161f */
[----:B------:R-:W-:Y:S01]  /*3080*/  IMAD.MOV.U32 R31, RZ, RZ, 0x240 ;  /* 0x00000240ff1f7424 */ /* 0x000fe200078e00ff */
[----:B------:R-:W-:Y:S01]  /*3090*/  LOP3.LUT R65, R65, 0xff, RZ, 0xc0, !PT ;  /* 0x000000ff41417812 */ /* 0x000fe200078ec0ff */
[----:B------:R-:W-:Y:S01]  /*30a0*/  VIADD R30, R30, 0xfffffe80 ;  /* 0xfffffe801e1e7836 */ /* 0x000fe20000000000 */
[----:B------:R-:W-:Y:S01]  /*30b0*/  LOP3.LUT R69, R69, 0xff, RZ, 0xc0, !PT ;  /* 0x000000ff45457812 */ /* 0x000fe200078ec0ff */
[----:B------:R-:W-:Y:S01]  /*30c0*/  IMAD R29, R29, -0x120, R28 ;  /* 0xfffffee01d1d7824 */ /* 0x000fe200078e021c */
[----:B------:R-:W-:Y:S01]  /*30d0*/  LOP3.LUT R53, R53, 0xff, RZ, 0xc0, !PT ;  /* 0x000000ff35357812 */ /* 0x000fe200078ec0ff */
[----:B------:R-:W-:Y:S01]  /*30e0*/  IMAD R49, R49, R45, UR10 ;  /* 0x0000000a31317e24 */ /* 0x000fe2000f8e022d */
[----:B------:R-:W-:Y:S01]  /*30f0*/  LOP3.LUT R45, R34, 0xffff, RZ, 0xc0, !PT ;  /* 0x0000ffff222d7812 */ /* 0x000fe200078ec0ff */
[----:B------:R-:W-:Y:S01]  /*3100*/  IMAD R57, R57, R31, UR10 ;  /* 0x0000000a39397e24 */ /* 0x000fe2000f8e021f */
[----:B------:R-:W-:Y:S01]  /*3110*/  LOP3.LUT R31, R30, 0xffff, RZ, 0xc0, !PT ;  /* 0x0000ffff1e1f7812 */ /* 0x000fe200078ec0ff */
[----:B------:R-:W-:-:S02]  /*3120*/  VIADD R29, R29, 0xfffffd00 ;  /* 0xfffffd001d1d7836 */ /* 0x000fc40000000000 */
[----:B------:R-:W-:Y:S02]  /*3130*/  IMAD R45, R45, 0xaaab, RZ ;  /* 0x0000aaab2d2d7824 */ /* 0x000fe400078e02ff */
[----:B------:R-:W-:Y:S01]  /*3140*/  IMAD.IADD R49, R31, 0x1, R49 ;  /* 0x000000011f317824 */ /* 0x000fe200078e0231 */
[----:B------:R-:W-:Y:S01]  /*3150*/  LOP3.LUT R30, R29, 0xffff, RZ, 0xc0, !PT ;  /* 0x0000ffff1d1e7812 */ /* 0x000fe200078ec0ff */
[----:B------:R-:W-:Y:S01]  /*3160*/  IMAD R65, R65, 0xab, RZ ;  /* 0x000000ab41417824 */ /* 0x000fe200078e02ff */
[----:B------:R-:W-:Y:S01]  /*3170*/  LOP3.LUT R31, R37, 0xffff, RZ, 0xc0, !PT ;  /* 0x0000ffff251f7812 */ /* 0x000fe200078ec0ff */
[----:B------:R-:W-:Y:S01]  /*3180*/  IMAD R69, R69, 0xab, RZ ;  /* 0x000000ab45457824 */ /* 0x000fe200078e02ff */
[----:B------:R-:W-:Y:S01]  /*3190*/  SHF.R.U32.HI R45, RZ, 0x16, R45 ;  /* 0x00000016ff2d7819 */ /* 0x000fe2000001162d */
[----:B------:R-:W-:Y:S01]  /*31a0*/  IMAD.IADD R57, R30, 0x1, R57 ;  /* 0x000000011e397824 */ /* 0x000fe200078e0239 */
[----:B------:R-:W-:Y:S01]  /*31b0*/  SHF.R.U32.HI R65, RZ, 0x9, R65 ;  /* 0x00000009ff417819 */ /* 0x000fe20000011641 */
[----:B------:R-:W-:Y:S01]  /*31c0*/  IMAD R31, R31, 0xaaab, RZ ;  /* 0x0000aaab1f1f7824 */ /* 0x000fe200078e02ff */
[----:B------:R-:W-:Y:S01]  /*31d0*/  SHF.R.U32.HI R69, RZ, 0x9, R69 ;  /* 0x00000009ff457819 */ /* 0x000fe20000011645 */
[----:B------:R-:W-:Y:S01]  /*31e0*/  IMAD.MOV.U32 R30, RZ, RZ, 0x240 ;  /* 0x00000240ff1e7424 */ /* 0x000fe200078e00ff */
[----:B------:R-:W-:Y:S01]  /*31f0*/  PRMT R45, R45, 0x9910, RZ ;  /* 0x000099102d2d7816 */ /* 0x000fe200000000ff */
[----:B------:R-:W-:Y:S01]  /*3200*/  VIADD R29, R27, 0x8 ;  /* 0x000000081b1d7836 */ /* 0x000fe20000000000 */
[----:B------:R-:W-:Y:S01]  /*3210*/  SHF.R.U32.HI R31, RZ, 0x16, R31 ;  /* 0x00000016ff1f7819 */ /* 0x000fe2000001161f */
[----:B------:R-:W-:-:S02]  /*3220*/  IMAD R65, R65, R30, UR10 ;  /* 0x0000000a41417e24 */ /* 0x000fc4000f8e021e */
[----:B------:R-:W-:Y:S01]  /*3230*/  IMAD R69, R69, R30, UR10 ;  /* 0x0000000a45457e24 */ /* 0x000fe2000f8e021e */
[----:B------:R-:W-:Y:S01]  /*3240*/  PRMT R31, R31, 0x9910, RZ ;  /* 0x000099101f1f7816 */ /* 0x000fe200000000ff */
[--C-:B------:R-:W-:Y:S01]  /*3250*/  IMAD R30, R45, -0x120, R28.reuse ;  /* 0xfffffee02d1e7824 */ /* 0x100fe200078e021c */
[----:B------:R-:W-:Y:S01]  /*3260*/  LOP3.LUT R29, R29, 0xff, RZ, 0xc0, !PT ;  /* 0x000000ff1d1d7812 */ /* 0x000fe200078ec0ff */
[----:B------:R-:W-:Y:S02]  /*3270*/  IMAD R53, R53, 0xab, RZ ;  /* 0x000000ab35357824 */ /* 0x000fe400078e02ff */
[----:B------:R-:W-:Y:S02]  /*3280*/  VIADD R30, R30, 0xfffffa00 ;  /* 0xfffffa001e1e7836 */ /* 0x000fe40000000000 */
[----:B------:R-:W-:Y:S01]  /*3290*/  IMAD R31, R31, -0x120, R28 ;  /* 0xfffffee01f1f7824 */ /* 0x000fe200078e021c */
[----:B------:R-:W-:Y:S01]  /*32a0*/  SHF.R.U32.HI R53, RZ, 0x9, R53 ;  /* 0x00000009ff357819 */ /* 0x000fe20000011635 */
[----:B------:R-:W-:Y:S01]  /*32b0*/  IMAD R29, R29, 0xab, RZ ;  /* 0x000000ab1d1d7824 */ /* 0x000fe200078e02ff */
[----:B------:R-:W-:Y:S01]  /*32c0*/  LOP3.LUT R30, R30, 0xffff, RZ, 0xc0, !PT ;  /* 0x0000ffff1e1e7812 */ /* 0x000fe200078ec0ff */
[----:B------:R-:W-:-:S03]  /*32d0*/  VIADD R31, R31, 0xfffffb80 ;  /* 0xfffffb801f1f7836 */ /* 0x000fc60000000000 */
[----:B------:R-:W-:Y:S01]  /*32e0*/  SHF.R.U32.HI R29, RZ, 0x9, R29 ;  /* 0x00000009ff1d7819 */ /* 0x000fe2000001161d */
[----:B------:R-:W-:Y:S01]  /*32f0*/  IMAD.IADD R69, R30, 0x1, R69 ;  /* 0x000000011e457824 */ /* 0x000fe200078e0245 */
[----:B------:R-:W-:Y:S01]  /*3300*/  LOP3.LUT R31, R31, 0xffff, RZ, 0xc0, !PT ;  /* 0x0000ffff1f1f7812 */ /* 0x000fe200078ec0ff */
[----:B------:R-:W-:-:S04]  /*3310*/  IMAD.MOV.U32 R30, RZ, RZ, 0x240 ;  /* 0x00000240ff1e7424 */ /* 0x000fc800078e00ff */
[----:B------:R-:W-:Y:S01]  /*3320*/  IMAD R61, R29, R30, UR10 ;  /* 0x0000000a1d3d7e24 */ /* 0x000fe2000f8e021e */
[----:B------:R-:W-:Y:S01]  /*3330*/  LOP3.LUT R30, R33, 0xffff, RZ, 0xc0, !PT ;  /* 0x0000ffff211e7812 */ /* 0x000fe200078ec0ff */
[----:B------:R-:W-:Y:S01]  /*3340*/  IMAD.IADD R65, R31, 0x1, R65 ;  /* 0x000000011f417824 */ /* 0x000fe200078e0241 */
[----:B------:R-:W-:Y:S01]  /*3350*/  LOP3.LUT R31, R38, 0xffff, RZ, 0xc0, !PT ;  /* 0x0000ffff261f7812 */ /* 0x000fe200078ec0ff */
[----:B------:R-:W-:Y:S02]  /*3360*/  IMAD.MOV.U32 R29, RZ, RZ, 0x240 ;  /* 0x00000240ff1d7424 */ /* 0x000fe400078e00ff */
[----:B------:R-:W-:Y:S02]  /*3370*/  IMAD R30, R30, 0xaaab, RZ ;  /* 0x0000aaab1e1e7824 */ /* 0x000fe400078e02ff */
[----:B------:R-:W-:Y:S02]  /*3380*/  IMAD R31, R31, 0xaaab, RZ ;  /* 0x0000aaab1f1f7824 */ /* 0x000fe400078e02ff */
[----:B------:R-:W-:Y:S01]  /*3390*/  IMAD R53, R53, R29, UR10 ;  /* 0x0000000a35357e24 */ /* 0x000fe2000f8e021d */
[----:B------:R-:W-:-:S02]  /*33a0*/  SHF.R.U32.HI R30, RZ, 0x16, R30 ;  /* 0x00000016ff1e7819 */ /* 0x000fc4000001161e */
[----:B------:R-:W-:Y:S02]  /*33b0*/  SHF.R.U32.HI R31, RZ, 0x16, R31 ;  /* 0x00000016ff1f7819 */ /* 0x000fe4000001161f */
[----:B------:R-:W-:Y:S02]  /*33c0*/  PRMT R30, R30, 0x9910, RZ ;  /* 0x000099101e1e7816 */ /* 0x000fe400000000ff */
[----:B------:R-:W-:Y:S02]  /*33d0*/  PRMT R31, R31, 0x9910, RZ ;  /* 0x000099101f1f7816 */ /* 0x000fe400000000ff */
[----:B------:R-:W-:Y:S01]  /*33e0*/  LOP3.LUT R29, R27, 0xff, RZ, 0xc0, !PT ;  /* 0x000000ff1b1d7812 */ /* 0x000fe200078ec0ff */
[--C-:B------:R-:W-:Y:S02]  /*33f0*/  IMAD R30, R30, -0x120, R28.reuse ;  /* 0xfffffee01e1e7824 */ /* 0x100fe400078e021c */
[----:B------:R-:W-:Y:S02]  /*3400*/  IMAD R31, R31, -0x120, R28 ;  /* 0xfffffee01f1f7824 */ /* 0x000fe400078e021c */
[----:B------:R-:W-:-:S02]  /*3410*/  VIADD R30, R30, 0xfffff700 ;  /* 0xfffff7001e1e7836 */ /* 0x000fc40000000000 */
[----:B------:R-:W-:Y:S02]  /*3420*/  VIADD R31, R31, 0xfffff880 ;  /* 0xfffff8801f1f7836 */ /* 0x000fe40000000000 */
[----:B------:R-:W-:Y:S01]  /*3430*/  IMAD R29, R29, 0xab, RZ ;  /* 0x000000ab1d1d7824 */ /* 0x000fe200078e02ff */
[----:B------:R-:W-:Y:S02]  /*3440*/  LOP3.LUT R30, R30, 0xffff, RZ, 0xc0, !PT ;  /* 0x0000ffff1e1e7812 */ /* 0x000fe400078ec0ff */
[----:B------:R-:W-:Y:S02]  /*3450*/  LOP3.LUT R31, R31, 0xffff, RZ, 0xc0, !PT ;  /* 0x0000ffff1f1f7812 */ /* 0x000fe400078ec0ff */
[----:B------:R-:W-:Y:S01]  /*3460*/  SHF.R.U32.HI R29, RZ, 0x9, R29 ;  /* 0x00000009ff1d7819 */ /* 0x000fe2000001161d */
[----:B------:R-:W-:Y:S02]  /*3470*/  IMAD.IADD R53, R30, 0x1, R53 ;  /* 0x000000011e357824 */ /* 0x000fe400078e0235 */
[----:B------:R-:W-:-:S02]  /*3480*/  IMAD.MOV.U32 R30, RZ, RZ, 0x240 ;  /* 0x00000240ff1e7424 */ /* 0x000fc400078e00ff */
[----:B------:R-:W-:Y:S01]  /*3490*/  IMAD.IADD R61, R31, 0x1, R61 ;  /* 0x000000011f3d7824 */ /* 0x000fe200078e023d */
[----:B------:R-:W-:Y:S01]  /*34a0*/  LOP3.LUT R31, R32, 0xffff, RZ, 0xc0, !PT ;  /* 0x0000ffff201f7812 */ /* 0x000fe200078ec0ff */
[----:B------:R-:W-:Y:S01]  /*34b0*/  IMAD R30, R29, R30, UR10 ;  /* 0x0000000a1d1e7e24 */ /* 0x000fe2000f8e021e */
[----:B------:R-:W-:-:S03]  /*34c0*/  LOP3.LUT R29, R39, 0xffff, RZ, 0xc0, !PT ;  /* 0x0000ffff271d7812 */ /* 0x000fc600078ec0ff */
[----:B------:R-:W-:Y:S02]  /*34d0*/  IMAD R31, R31, 0xaaab, RZ ;  /* 0x0000aaab1f1f7824 */ /* 0x000fe400078e02ff */
[----:B------:R-:W-:-:S03]  /*34e0*/  IMAD R29, R29, 0xaaab, RZ ;  /* 0x0000aaab1d1d7824 */ /* 0x000fc600078e02ff */
[----:B------:R-:W-:Y:S02]  /*34f0*/  SHF.R.U32.HI R31, RZ, 0x16, R31 ;  /* 0x00000016ff1f7819 */ /* 0x000fe4000001161f */
[----:B------:R-:W-:Y:S02]  /*3500*/  SHF.R.U32.HI R29, RZ, 0x16, R29 ;  /* 0x00000016ff1d7819 */ /* 0x000fe4000001161d */
[----:B------:R-:W-:Y:S02]  /*3510*/  PRMT R31, R31, 0x9910, RZ ;  /* 0x000099101f1f7816 */ /* 0x000fe400000000ff */
[----:B------:R-:W-:-:S03]  /*3520*/  PRMT R29, R29, 0x9910, RZ ;  /* 0x000099101d1d7816 */ /* 0x000fc600000000ff */
[--C-:B------:R-:W-:Y:S02]  /*3530*/  IMAD R31, R31, -0x120, R28.reuse ;  /* 0xfffffee01f1f7824 */ /* 0x100fe400078e021c */
[----:B------:R-:W-:Y:S02]  /*3540*/  IMAD R28, R29, -0x120, R28 ;  /* 0xfffffee01d1c7824 */ /* 0x000fe400078e021c */
[----:B------:R-:W-:Y:S02]  /*3550*/  VIADD R29, R27, 0x1c ;  /* 0x0000001c1b1d7836 */ /* 0x000fe40000000000 */
[----:B------:R-:W-:Y:S01]  /*3560*/  VIADD R31, R31, 0xfffff580 ;  /* 0xfffff5801f1f7836 */ /* 0x000fe20000000000 */
[----:B------:R-:W-:Y:S02]  /*3570*/  LOP3.LUT R28, R28, 0xffff, RZ, 0xc0, !PT ;  /* 0x0000ffff1c1c7812 */ /* 0x000fe400078ec0ff */
[----:B------:R-:W-:Y:S02]  /*3580*/  LOP3.LUT R29, R29, 0xff, RZ, 0xc0, !PT ;  /* 0x000000ff1d1d7812 */ /* 0x000fe400078ec0ff */
[----:B------:R-:W-:-:S03]  /*3590*/  LOP3.LUT R31, R31, 0xffff, RZ, 0xc0, !PT ;  /* 0x0000ffff1f1f7812 */ /* 0x000fc600078ec0ff */
[----:B------:R-:W-:Y:S02]  /*35a0*/  IMAD R29, R29, 0xab, RZ ;  /* 0x000000ab1d1d7824 */ /* 0x000fe400078e02ff */
[----:B------:R-:W-:Y:S02]  /*35b0*/  IMAD.IADD R30, R31, 0x1, R30 ;  /* 0x000000011f1e7824 */ /* 0x000fe400078e021e */
[----:B------:R-:W-:Y:S01]  /*35c0*/  IMAD.MOV.U32 R31, RZ, RZ, 0x240 ;  /* 0x00000240ff1f7424 */ /* 0x000fe200078e00ff */
[----:B------:R-:W-:-:S05]  /*35d0*/  SHF.R.U32.HI R29, RZ, 0x9, R29 ;  /* 0x00000009ff1d7819 */ /* 0x000fca000001161d */
[----:B------:R-:W-:-:S04]  /*35e0*/  IMAD R29, R29, R31, UR10 ;  /* 0x0000000a1d1d7e24 */ /* 0x000fc8000f8e021f */
[----:B------:R-:W-:Y:S02]  /*35f0*/  IMAD.IADD R45, R28, 0x1, R29 ;  /* 0x000000011c2d7824 */ /* 0x000fe400078e021d */
[----:B------:R-:W0:Y:S02]  /*3600*/  LDC.64 R28, c[0x0][0x388] ;  /* 0x0000e200ff1c7b82 */ /* 0x000e240000000a00 */
[----:B0-----:R-:W-:-:S06]  /*3610*/  IMAD.WIDE.U32 R30, R30, 0x4, R28 ;  /* 0x000000041e1e7825 */ /* 0x001fcc00078e001c */
[----:B------:R-:W2:Y:S04]  /*3620*/  LDG.E.CONSTANT R30, desc[UR14][R30.64] ;  /* 0x0000000e1e1e7981 */ /* 0x000ea8000c1e9900 */
[----:B--2---:R0:W-:Y:S02]  /*3630*/  STS [R25+UR5+-0x800], R30 ;  /* 0xfff8001e19007988 */ /* 0x0041e40008000805 */
[----:B0-----:R-:W-:-:S05]  /*3640*/  IMAD.WIDE.U32 R30, R53, 0x4, R28 ;  /* 0x00000004351e7825 */ /* 0x001fca00078e001c */
[----:B------:R0:W2:Y:S02]  /*3650*/  LDG.E.CONSTANT R53, desc[UR14][R30.64] ;  /* 0x0000000e1e357981 */ /* 0x0000a4000c1e9900 */
[----:B0-----:R-:W-:-:S05]  /*3660*/  IMAD.WIDE.U32 R30, R61, 0x4, R28 ;  /* 0x000000043d1e7825 */ /* 0x001fca00078e001c */
[----:B------:R0:W3:Y:S02]  /*3670*/  LDG.E.CONSTANT R61, desc[UR14][R30.64] ;  /* 0x0000000e1e3d7981 */ /* 0x0000e4000c1e9900 */
[----:B0-----:R-:W-:-:S05]  /*3680*/  IMAD.WIDE.U32 R30, R69, 0x4, R28 ;  /* 0x00000004451e7825 */ /* 0x001fca00078e001c */
[----:B------:R0:W4:Y:S02]  /*3690*/  LDG.E.CONSTANT R69, desc[UR14][R30.64] ;  /* 0x0000000e1e457981 */ /* 0x000124000c1e9900 */
[----:B0-----:R-:W-:-:S05]  /*36a0*/  IMAD.WIDE.U32 R30, R65, 0x4, R28 ;  /* 0x00000004411e7825 */ /* 0x001fca00078e001c */
[----:B------:R0:W5:Y:S02]  /*36b0*/  LDG.E.CONSTANT R65, desc[UR14][R30.64] ;  /* 0x0000000e1e417981 */ /* 0x000164000c1e9900 */
[----:B0-----:R-:W-:-:S05]  /*36c0*/  IMAD.WIDE.U32 R30, R57, 0x4, R28 ;  /* 0x00000004391e7825 */ /* 0x001fca00078e001c */
[----:B------:R0:W5:Y:S02]  /*36d0*/  LDG.E.CONSTANT R57, desc[UR14][R30.64] ;  /* 0x0000000e1e397981 */ /* 0x000164000c1e9900 */
[----:B0-----:R-:W-:-:S04]  /*36e0*/  IMAD.WIDE.U32 R30, R49, 0x4, R28 ;  /* 0x00000004311e7825 */ /* 0x001fc800078e001c */
[----:B------:R-:W-:Y:S02]  /*36f0*/  IMAD.WIDE.U32 R28, R45, 0x4, R28 ;  /* 0x000000042d1c7825 */ /* 0x000fe400078e001c */
[----:B------:R-:W5:Y:S04]  /*3700*/  LDG.E.CONSTANT R45, desc[UR14][R30.64] ;  /* 0x0000000e1e2d7981 */ /* 0x000f68000c1e9900 */
[----:B------:R-:W5:Y:S01]  /*3710*/  LDG.E.CONSTANT R28, desc[UR14][R28.64] ;  /* 0x0000000e1c1c7981 */ /* 0x000f62000c1e9900 */
[----:B------:R-:W-:Y:S02]  /*3720*/  VIADD R35, R35, 0xc00 ;  /* 0x00000c0023237836 */ /* 0x000fe40000000000 */
[----:B------:R-:W-:Y:S02]  /*3730*/  VIADD R39, R39, 0x400 ;  /* 0x0000040027277836 */ /* 0x000fe40000000000 */
[----:B------:R-:W-:-:S02]  /*3740*/  VIADD R41, R41, 0x400 ;  /* 0x0000040029297836 */ /* 0x000fc40000000000 */
[----:B------:R-:W-:Y:S02]  /*3750*/  VIADD R36, R36, 0x400 ;  /* 0x0000040024247836 */ /* 0x000fe40000000000 */
[----:B------:R-:W-:Y:S02]  /*3760*/  VIADD R37, R37, 0x400 ;  /* 0x0000040025257836 */ /* 0x000fe40000000000 */
[----:B------:R-:W-:Y:S02]  /*3770*/  VIADD R34, R34, 0x400 ;  /* 0x0000040022227836 */ /* 0x000fe40000000000 */
[----:B------:R-:W-:Y:S02]  /*3780*/  VIADD R38, R38, 0x400 ;  /* 0x0000040026267836 */ /* 0x000fe40000000000 */
[----:B------:R-:W-:Y:S02]  /*3790*/  VIADD R33, R33, 0x400 ;  /* 0x0000040021217836 */ /* 0x000fe40000000000 */
[----:B------:R-:W-:-:S02]  /*37a0*/  VIADD R32, R32, 0x400 ;  /* 0x0000040020207836 */ /* 0x000fc40000000000 */
[----:B------:R-:W-:Y:S01]  /*37b0*/  VIADD R27, R27, 0x20 ;  /* 0x000000201b1b7836 */ /* 0x000fe20000000000 */
[----:B--2---:R0:W-:Y:S04]  /*37c0*/  STS [R25+UR5+-0x600], R53 ;  /* 0xfffa003519007988 */ /* 0x0041e80008000805 */
[----:B---3--:R0:W-:Y:S04]  /*37d0*/  STS [R25+UR5+-0x400], R61 ;  /* 0xfffc003d19007988 */ /* 0x0081e80008000805 */
[----:B----4-:R0:W-:Y:S04]  /*37e0*/  STS [R25+UR5+-0x200], R69 ;  /* 0xfffe004519007988 */ /* 0x0101e80008000805 */
[----:B-----5:R0:W-:Y:S04]  /*37f0*/  STS [R25+UR5], R65 ;  /* 0x0000004119007988 */ /* 0x0201e80008000805 */
[----:B------:R0:W-:Y:S04]  /*3800*/  STS [R25+UR5+0x200], R57 ;  /* 0x0002003919007988 */ /* 0x0001e80008000805 */
[----:B------:R0:W-:Y:S04]  /*3810*/  STS [R25+UR5+0x400], R45 ;  /* 0x0004002d19007988 */ /* 0x0001e80008000805 */
[----:B------:R0:W-:Y:S01]  /*3820*/  STS [R25+UR5+0x600], R28 ;  /* 0x0006001c19007988 */ /* 0x0001e20008000805 */
[----:B------:R-:W-:-:S04]  /*3830*/  UIADD3 UR5, UPT, UPT, UR5, 0x1000, URZ ;  /* 0x0000100005057890 */ /* 0x000fc8000fffe0ff */
[----:B------:R-:W-:-:S09]  /*3840*/  UISETP.NE.AND UP0, UPT, UR5, 0x3800, UPT ;  /* 0x000038000500788c */ /* 0x000fd2000bf05270 */
[----:B0-----:R-:W-:Y:S05]  /*3850*/  BRA.U UP0, `(.L_x_0) ;  /* 0xfffffff500b07547 */ /* 0x001fea000b83ffff */
[----:B------:R-:W-:Y:S01]  /*3860*/  BAR.SYNC.DEFER_BLOCKING 0x0 ;  /* 0x0000000000007b1d */ /* 0x000fe20000010000 */
[----:B------:R-:W-:Y:S01]  /*3870*/  IMAD.MOV.U32 R30, RZ, RZ, RZ ;  /* 0x000000ffff1e7224 */ /* 0x000fe200078e00ff */
[----:B------:R-:W-:-:S11]  /*3880*/  UPLOP3.LUT UP0, UPT, UPT, UPT, UPT, 0x80, 0x8 ;  /* 0x000000000008789c */ /* 0x000fd60003f0f070 */
.L_x_2:
[----:B------:R-:W0:Y:S01]  /*3890*/  S2R R27, SR_TID.X ;  /* 0x00000000001b7919 */ /* 0x000e220000002100 */
[----:B------:R-:W1:Y:S01]  /*38a0*/  S2UR UR10, SR_CgaCtaId ;  /* 0x00000000000a79c3 */ /* 0x000e620000008800 */
[----:B------:R-:W-:Y:S01]  /*38b0*/  UMOV UR5, 0x400 ;  /* 0x0000040000057882 */ /* 0x000fe20000000000 */
[----:B------:R-:W-:Y:S01]  /*38c0*/  IMAD R28, R30, 0x500, R77 ;  /* 0x000005001e1c7824 */ /* 0x000fe200078e024d */
[----:B------:R-:W-:Y:S02]  /*38d0*/  UIADD3 UR12, UPT, UPT, UR5, 0x2800, URZ ;  /* 0x00002800050c7890 */ /* 0x000fe4000fffe0ff */
[----:B------:R-:W-:Y:S02]  /*38e0*/  UPLOP3.LUT UP2, UPT, UPT, UPT, UP0, 0x80, 0x8 ;  /* 0x000000000008789c */ /* 0x000fe40003f4f000 */
[----:B-1----:R-:W-:Y:S02]  /*38f0*/  ULEA UR11, UR10, UR5, 0x18 ;  /* 0x000000050a0b7291 */ /* 0x002fe4000f8ec0ff */
[----:B------:R-:W-:Y:S01]  /*3900*/  ULEA UR12, UR10, UR12, 0x18 ;  /* 0x0000000c0a0c7291 */ /* 0x000fe2000f8ec0ff */
[----:B------:R-:W-:Y:S01]  /*3910*/  UMOV UR5, URZ ;  /* 0x000000ff00057c82 */ /* 0x000fe20008000000 */
[----:B0-----:R-:W-:-:S05]  /*3920*/  SHF.R.U32.HI R27, RZ, 0x3, R27 ;  /* 0x00000003ff1b7819 */ /* 0x001fca000001161b */
[----:B------:R-:W-:-:S07]  /*3930*/  IMAD R27, R27, 0x4, R30 ;  /* 0x000000041b1b7824 */ /* 0x000fce00078e021e */
.L_x_1:
[----:B------:R-:W-:Y:S01]  /*3940*/  LEA R29, R27, UR5, 0x4 ;  /* 0x000000051b1d7c11 */ /* 0x000fe2000f8e20ff */
[----:B------:R-:W-:Y:S01]  /*3950*/  IMAD.U32 R45, RZ, RZ, UR5 ;  /* 0x00000005ff2d7e24 */ /* 0x000fe2000f8e00ff */
[----:B------:R-:W-:-:S03]  /*3960*/  UIADD3 UR5, UPT, UPT, UR5, 0x1, URZ ;  /* 0x0000000105057890 */ /* 0x000fc6000fffe0ff */
[----:B------:R-:W-:Y:S01]  /*3970*/  IMAD R45, R45, 0x50, R28 ;  /* 0x000000502d2d7824 */ /* 0x000fe200078e021c */
[----:B------:R-:W-:Y:S01]  /*3980*/  UISETP.NE.AND UP0, UPT, UR5, 0x10, UPT ;  /* 0x000000100500788c */ /* 0x000fe2000bf05270 */
[----:B------:R-:W-:-:S03]  /*3990*/  IMAD R29, R29, 0x3, RZ ;  /* 0x000000031d1d7824 */ /* 0x000fc600078e02ff */
[----:B------:R-:W-:Y:S02]  /*39a0*/  LEA R45, R45, UR11, 0x2 ;  /* 0x0000000b2d2d7c11 */ /* 0x000fe4000f8e10ff */
[----:B------:R-:W-:-:S03]  /*39b0*/  LEA R53, R29, UR12, 0x2 ;  /* 0x0000000c1d357c11 */ /* 0x000fc6000f8e10ff */
[----:B------:R-:W-:Y:S04]  /*39c0*/  LDS R33, [R45] ;  /* 0x000000002d217984 */ /* 0x000fe80000000800 */
[----:B------:R-:W0:Y:S04]  /*39d0*/  LDS R35, [R53] ;  /* 0x0000000035237984 */ /* 0x000e280000000800 */
[----:B------:R-:W1:Y:S04]  /*39e0*/  LDS R34, [R53+0x180] ;  /* 0x0001800035227984 */ /* 0x000e680000000800 */
[----:B------:R-:W2:Y:S04]  /*39f0*/  LDS R49, [R45+0x20] ;  /* 0x000020002d317984 */ /* 0x000ea80000000800 */
[----:B------:R-:W3:Y:S04]  /*3a00*/  LDS R32, [R53+0x4] ;  /* 0x0000040035207984 */ /* 0x000ee80000000800 */
[----:B------:R-:W4:Y:S04]  /*3a10*/  LDS R31, [R53+0x184] ;  /* 0x00018400351f7984 */ /* 0x000f280000000800 */
[----:B------:R-:W5:Y:S04]  /*3a20*/  LDS R41, [R45+0x40] ;  /* 0x000040002d297984 */ /* 0x000f680000000800 */
[----:B------:R-:W5:Y:S04]  /*3a30*/  LDS R30, [R53+0x8] ;  /* 0x00000800351e7984 */ /* 0x000f680000000800 */
[----:B------:R-:W5:Y:S04]  /*3a40*/  LDS R29, [R53+0x188] ;  /* 0x00018800351d7984 */ /* 0x000f680000000800 */
[----:B------:R-:W5:Y:S04]  /*3a50*/  LDS R39, [R45+0x60] ;  /* 0x000060002d277984 */ /* 0x000f680000000800 */
[----:B------:R-:W5:Y:S04]  /*3a60*/  LDS R38, [R45+0x80] ;  /* 0x000080002d267984 */ /* 0x000f680000000800 */
[----:B------:R-:W5:Y:S01]  /*3a70*/  LDS R37, [R45+0xa0] ;  /* 0x0000a0002d257984 */ /* 0x000f620000000800 */
[----:B0-----:R-:W-:-:S03]  /*3a80*/  FFMA R23, R33, R35, R23 ;  /* 0x0000002321177223 */ /* 0x001fc60000000017 */
[----:B------:R-:W0:Y:S01]  /*3a90*/  LDS R36, [R45+0xc0] ;  /* 0x0000c0002d247984 */ /* 0x000e220000000800 */
[----:B-1----:R-:W-:-:S03]  /*3aa0*/  FFMA R15, R33, R34, R15 ;  /* 0x00000022210f7223 */ /* 0x002fc6000000000f */
[----:B------:R-:W1:Y:S01]  /*3ab0*/  LDS R33, [R45+0xe0] ;  /* 0x0000e0002d217984 */ /* 0x000e620000000800 */
[----:B--2---:R-:W-:Y:S01]  /*3ac0*/  FFMA R22, R35, R49, R22 ;  /* 0x0000003123167223 */ /* 0x004fe20000000016 */
[C---:B------:R-:W-:Y:S01]  /*3ad0*/  FFMA R14, R49.reuse, R34, R14 ;  /* 0x00000022310e7223 */ /* 0x040fe2000000000e */
[C---:B---3--:R-:W-:Y:S01]  /*3ae0*/  FFMA R23, R49.reuse, R32, R23 ;  /* 0x0000002031177223 */ /* 0x048fe20000000017 */
[----:B----4-:R-:W-:Y:S02]  /*3af0*/  FFMA R15, R49, R31, R15 ;  /* 0x0000001f310f7223 */ /* 0x010fe4000000000f */
[----:B------:R-:W2:Y:S01]  /*3b00*/  LDS R49, [R45+0x100] ;  /* 0x000100002d317984 */ /* 0x000ea20000000800 */
[----:B-----5:R-:W-:Y:S01]  /*3b10*/  FFMA R21, R35, R41, R21 ;  /* 0x0000002923157223 */ /* 0x020fe20000000015 */
[C---:B------:R-:W-:Y:S02]  /*3b20*/  FFMA R13, R41.reuse, R34, R13 ;  /* 0x00000022290d7223 */ /* 0x040fe4000000000d */
[----:B------:R-:W3:Y:S01]  /*3b30*/  LDS R45, [R45+0x120] ;  /* 0x000120002d2d7984 */ /* 0x000ee20000000800 */
[C---:B------:R-:W-:Y:S01]  /*3b40*/  FFMA R22, R41.reuse, R32, R22 ;  /* 0x0000002029167223 */ /* 0x040fe20000000016 */
[C---:B------:R-:W-:Y:S01]  /*3b50*/  FFMA R14, R41.reuse, R31, R14 ;  /* 0x0000001f290e7223 */ /* 0x040fe2000000000e */
[C---:B------:R-:W-:Y:S01]  /*3b60*/  FFMA R23, R41.reuse, R30, R23 ;  /* 0x0000001e29177223 */ /* 0x040fe20000000017 */
[----:B------:R-:W-:Y:S01]  /*3b70*/  FFMA R15, R41, R29, R15 ;  /* 0x0000001d290f7223 */ /* 0x000fe2000000000f */
[----:B------:R-:W-:Y:S01]  /*3b80*/  FFMA R41, R35, R39, R20 ;  /* 0x0000002723297223 */ /* 0x000fe20000000014 */
[C---:B------:R-:W-:Y:S01]  /*3b90*/  FFMA R12, R39.reuse, R34, R12 ;  /* 0x00000022270c7223 */ /* 0x040fe2000000000c */
[C---:B------:R-:W-:Y:S01]  /*3ba0*/  FFMA R21, R39.reuse, R32, R21 ;  /* 0x0000002027157223 */ /* 0x040fe20000000015 */
[C---:B------:R-:W-:Y:S01]  /*3bb0*/  FFMA R20, R39.reuse, R31, R13 ;  /* 0x0000001f27147223 */ /* 0x040fe2000000000d */
[C---:B------:R-:W-:Y:S01]  /*3bc0*/  FFMA R22, R39.reuse, R30, R22 ;  /* 0x0000001e27167223 */ /* 0x040fe20000000016 */
[----:B------:R-:W-:Y:S01]  /*3bd0*/  FFMA R14, R39, R29, R14 ;  /* 0x0000001d270e7223 */ /* 0x000fe2000000000e */
[C---:B------:R-:W-:Y:S01]  /*3be0*/  FFMA R19, R35.reuse, R38, R19 ;  /* 0x0000002623137223 */ /* 0x040fe20000000013 */
[C---:B------:R-:W-:Y:S01]  /*3bf0*/  FFMA R11, R38.reuse, R34, R11 ;  /* 0x00000022260b7223 */ /* 0x040fe2000000000b */
[C---:B------:R-:W-:Y:S01]  /*3c00*/  FFMA R41, R38.reuse, R32, R41 ;  /* 0x0000002026297223 */ /* 0x040fe20000000029 */
[C---:B------:R-:W-:Y:S01]  /*3c10*/  FFMA R12, R38.reuse, R31, R12 ;  /* 0x0000001f260c7223 */ /* 0x040fe2000000000c */
[C---:B------:R-:W-:Y:S01]  /*3c20*/  FFMA R21, R38.reuse, R30, R21 ;  /* 0x0000001e26157223 */ /* 0x040fe20000000015 */
[----:B------:R-:W-:Y:S01]  /*3c30*/  FFMA R13, R38, R29, R20 ;  /* 0x0000001d260d7223 */ /* 0x000fe20000000014 */
[C---:B------:R-:W-:Y:S01]  /*3c40*/  FFMA R39, R35.reuse, R37, R18 ;  /* 0x0000002523277223 */ /* 0x040fe20000000012 */
[----:B0-----:R-:W-:Y:S01]  /*3c50*/  FFMA R17, R35, R36, R17 ;  /* 0x0000002423117223 */ /* 0x001fe20000000011 */
[-C--:B------:R-:W-:Y:S01]  /*3c60*/  FFMA R10, R37, R34.reuse, R10 ;  /* 0x00000022250a7223 */ /* 0x080fe2000000000a */
[CC--:B------:R-:W-:Y:S01]  /*3c70*/  FFMA R38, R36.reuse, R34.reuse, R9 ;  /* 0x0000002224267223 */ /* 0x0c0fe20000000009 */
[----:B-1----:R-:W-:Y:S01]  /*3c80*/  FFMA R35, R35, R33, R16 ;  /* 0x0000002123237223 */ /* 0x002fe20000000010 */
[----:B------:R-:W-:Y:S01]  /*3c90*/  FFMA R8, R33, R34, R8 ;  /* 0x0000002221087223 */ /* 0x000fe20000000008 */
[CC--:B------:R-:W-:Y:S01]  /*3ca0*/  FFMA R18, R37.reuse, R31.reuse, R11 ;  /* 0x0000001f25127223 */ /* 0x0c0fe2000000000b */
[-C--:B------:R-:W-:Y:S01]  /*3cb0*/  FFMA R19, R37, R32.reuse, R19 ;  /* 0x0000002025137223 */ /* 0x080fe20000000013 */
[CC--:B------:R-:W-:Y:S01]  /*3cc0*/  FFMA R39, R36.reuse, R32.reuse, R39 ;  /* 0x0000002024277223 */ /* 0x0c0fe20000000027 */
[CC--:B------:R-:W-:Y:S01]  /*3cd0*/  FFMA R10, R36.reuse, R31.reuse, R10 ;  /* 0x0000001f240a7223 */ /* 0x0c0fe2000000000a */
[C---:B------:R-:W-:Y:S01]  /*3ce0*/  FFMA R17, R33.reuse, R32, R17 ;  /* 0x0000002021117223 */ /* 0x040fe20000000011 */
[----:B------:R-:W-:Y:S01]  /*3cf0*/  FFMA R38, R33, R31, R38 ;  /* 0x0000001f21267223 */ /* 0x000fe20000000026 */
[----:B------:R-:W-:Y:S01]  /*3d00*/  FFMA R11, R36, R29, R18 ;  /* 0x0000001d240b7223 */ /* 0x000fe20000000012 */
[-C--:B------:R-:W-:Y:S01]  /*3d10*/  FFMA R20, R37, R30.reuse, R41 ;  /* 0x0000001e25147223 */ /* 0x080fe20000000029 */
[----:B--2---:R-:W-:Y:S01]  /*3d20*/  FFMA R35, R32, R49, R35 ;  /* 0x0000003120237223 */ /* 0x004fe20000000023 */
[----:B------:R-:W-:Y:S01]  /*3d30*/  FFMA R8, R49, R31, R8 ;  /* 0x0000001f31087223 */ /* 0x000fe20000000008 */
[-C--:B------:R-:W-:Y:S01]  /*3d40*/  FFMA R12, R37, R29.reuse, R12 ;  /* 0x0000001d250c7223 */ /* 0x080fe2000000000c */
[-C--:B------:R-:W-:Y:S01]  /*3d50*/  FFMA R19, R36, R30.reuse, R19 ;  /* 0x0000001e24137223 */ /* 0x080fe20000000013 */
[CC--:B------:R-:W-:Y:S01]  /*3d60*/  FFMA R18, R33.reuse, R30.reuse, R39 ;  /* 0x0000001e21127223 */ /* 0x0c0fe20000000027 */
[-C--:B------:R-:W-:Y:S01]  /*3d70*/  FFMA R10, R33, R29.reuse, R10 ;  /* 0x0000001d210a7223 */ /* 0x080fe2000000000a */
[C---:B------:R-:W-:Y:S01]  /*3d80*/  FFMA R17, R49.reuse, R30, R17 ;  /* 0x0000001e31117223 */ /* 0x040fe20000000011 */
[----:B------:R-:W-:Y:S01]  /*3d90*/  FFMA R9, R49, R29, R38 ;  /* 0x0000001d31097223 */ /* 0x000fe20000000026 */
[----:B---3--:R-:W-:Y:S01]  /*3da0*/  FFMA R16, R30, R45, R35 ;  /* 0x0000002d1e107223 */ /* 0x008fe20000000023 */
[----:B------:R-:W-:Y:S01]  /*3db0*/  FFMA R8, R45, R29, R8 ;  /* 0x0000001d2d087223 */ /* 0x000fe20000000008 */
[----:B------:R-:W-:Y:S06]  /*3dc0*/  BRA.U UP0, `(.L_x_1) ;  /* 0xfffffff900dc7547 */ /* 0x000fec000b83ffff */
[----:B------:R-:W-:Y:S01]  /*3dd0*/  IMAD.MOV.U32 R30, RZ, RZ, 0x1 ;  /* 0x00000001ff1e7424 */ /* 0x000fe200078e00ff */
[----:B------:R-:W-:Y:S01]  /*3de0*/  UPLOP3.LUT UP0, UPT, UPT, UPT, UPT, 0x40, 0x4 ;  /* 0x000000000004789c */ /* 0x000fe20003f0e870 */
[----:B------:R-:W-:Y:S10]  /*3df0*/  BRA.U UP2, `(.L_x_2) ;  /* 0xfffffff902a47547 */ /* 0x000ff4000b83ffff */
[----:B------:R-:W-:-:S04]  /*3e00*/  UIADD3 UR4, UPT, UPT, UR4, 0x1, URZ ;  /* 0x0000000104047890 */ /* 0x000fc8000fffe0ff */
[----:B------:R-:W-:-:S09]  /*3e10*/  UISETP.NE.AND UP0, UPT, UR4, 0x3, UPT ;  /* 0x000000030400788c */ /* 0x000fd2000bf05270 */
[----:B------:R-:W-:Y:S05]  /*3e20*/  BRA.U UP0, `(.L_x_3) ;  /* 0xffffffe500607547 */ /* 0x000fea000b83ffff */
[----:B------:R-:W-:Y:S01]  /*3e30*/  UPLOP3.LUT UP0, UPT, UPT, UPT, UPT, 0x40, 0x4 ;  /* 0x000000000004789c */ /* 0x000fe20003f0e870 */
[----:B------:R-:W-:Y:S01]  /*3e40*/  UMOV UR4, 0x1 ;  /* 0x0000000100047882 */ /* 0x000fe20000000000 */
[----:B------:R-:W-:Y:S09]  /*3e50*/  BRA.U UP1, `(.L_x_4) ;  /* 0xffffffe5012c7547 */ /* 0x000ff2000b83ffff */
[----:B------:R-:W0:Y:S01]  /*3e60*/  S2R R57, SR_TID.X ;  /* 0x0000000000397919 */ /* 0x000e220000002100 */
[----:B------:R-:W1:Y:S01]  /*3e70*/  LDC.64 R2, c[0x0][0x390] ;  /* 0x0000e400ff027b82 */ /* 0x000e620000000a00 */
[----:B------:R-:W-:Y:S01]  /*3e80*/  IMAD.MOV.U32 R7, RZ, RZ, 0x3340 ;  /* 0x00003340ff077424 */ /* 0x000fe200078e00ff */
[----:B------:R-:W-:Y:S01]  /*3e90*/  PRMT R5, R1, 0x3340, R1 ;  /* 0x0000334001057816 */ /* 0x000fe20000000001 */
[----:B------:R-:W-:Y:S01]  /*3ea0*/  UIMAD UR6, UR6, 0x18800, UR8 ;  /* 0x00018800060678a4 */ /* 0x000fe2000f8e0208 */
[----:B0-----:R-:W-:-:S04]  /*3eb0*/  SHF.R.U32.HI R57, RZ, 0x3, R57 ;  /* 0x00000003ff397819 */ /* 0x001fc80000011639 */
[----:B------:R-:W-:Y:S02]  /*3ec0*/  LOP3.LUT R0, R57, 0xffff, RZ, 0xc0, !PT ;  /* 0x0000ffff39007812 */ /* 0x000fe400078ec0ff */
[----:B------:R-:W0:Y:S02]  /*3ed0*/  S2R R57, SR_TID.X ;  /* 0x0000000000397919 */ /* 0x000e240000002100 */
[----:B------:R-:W-:Y:S01]  /*3ee0*/  PRMT R0, R0, R7, UR7 ;  /* 0x0000000700007e16 */ /* 0x000fe20008000007 */
[----:B------:R-:W-:-:S03]  /*3ef0*/  IMAD.MOV.U32 R7, RZ, RZ, 0x1c01878 ;  /* 0x01c01878ff077424 */ /* 0x000fc600078e00ff */
[----:B------:R-:W-:-:S05]  /*3f00*/  PRMT R0, R0, 0x5410, R5 ;  /* 0x0000541000007816 */ /* 0x000fca0000000005 */
[----:B------:R-:W-:-:S05]  /*3f10*/  IDP.2A.LO.U16.U8 R0, R7, R0, RZ ;  /* 0x0000000007007226 */ /* 0x000fca00000010ff */
[----:B0-----:R-:W-:-:S05]  /*3f20*/  IADD3 R5, PT, PT, R0, UR6, R57 ;  /* 0x0000000600057c10 */ /* 0x001fca000fffe039 */
[----:B-1----:R-:W-:-:S05]  /*3f30*/  IMAD.WIDE.U32 R2, R5, 0x4, R2 ;  /* 0x0000000405027825 */ /* 0x002fca00078e0002 */
[----:B------:R-:W-:Y:S04]  /*3f40*/  STG.E desc[UR14][R2.64], R23 ;  /* 0x0000001702007986 */ /* 0x000fe8000c10190e */
        /* <DEDUP_REMOVED lines=14> */
[----:B------:R-:W-:Y:S01]  /*4030*/  STG.E desc[UR14][R2.64+0x3720], R8 ;  /* 0x0037200802007986 */ /* 0x000fe2000c10190e */
[----:B------:R-:W-:Y:S05]  /*4040*/  EXIT ;  /* 0x000000000000794d */ /* 0x000fea0003800000 */
.L_x_5:
[----:B------:R-:W-:-:S00]  /*4050*/  BRA `(.L_x_5) ;  /* 0xfffffffc00fc7947 */ /* 0x000fc0000383ffff */
[----:B------:R-:W-:-:S00]  /*4060*/  NOP ;  /* 0x0000000000007918 */ /* 0x000fc00000000000 */
        /* <DEDUP_REMOVED lines=9> */
.L_x_6:


//--------------------- .nv.shared.candidate0     --------------------------
	.section	.nv.shared.candidate0,"aw",@nobits
	.sectionflags	@""
	.align	4
.nv.shared.candidate0:
	.zero		23552


//--------------------- .nv.shared.reserved.0     --------------------------
	.section	.nv.shared.reserved.0,"aw",@nobits
	.weak		__nv_reservedSMEM_offset_0_alias
	.size		__nv_reservedSMEM_offset_0_alias, 0, 64
	.other		__nv_reservedSMEM_offset_0_alias,@"STO_CUDA_RESERVED_SHARED STV_DEFAULT"
__nv_reservedSMEM_offset_0_alias:
	.zero		0
	.zero		64


//--------------------- .nv.constant0.candidate0  --------------------------
	.section	.nv.constant0.candidate0,"a",@progbits
	.sectionflags	@""
	.align	4
.nv.constant0.candidate0:
	.zero		920


//--------------------- SYMBOLS --------------------------

	.type		.nv.reservedSmem.offset0,@object
	.size		.nv.reservedSmem.offset0,0x4
	.type		.nv.reservedSmem.cap,@object
	.size		.nv.reservedSmem.cap,0x4
